	.target	sm_90a

	.elftype	@"ET_EXEC"


//--------------------- .note.nv.tkinfo           --------------------------
	.section	.note.nv.tkinfo,"",@"SHT_NOTE"
	.sectionflags	@"SHF_NOTE_NV_TKINFO"
	.tkinfo
        /*0018*/ 	.word	0x00000002
        /*0030*/ 	.string	""
        /*0030*/ 	.string	"ptxas"
        /*0030*/ 	.string	"Cuda compilation tools, release 13.0, V13.0.88"
        /*0030*/ 	.string	"Build cuda_13.0.r13.0/compiler.36424714_0"
        /*0030*/ 	.string	"-v  -suppress-debug-info  -lineinfo  -arch sm_90a "



//--------------------- .note.nv.cuinfo           --------------------------
	.section	.note.nv.cuinfo,"",@"SHT_NOTE"
	.sectionflags	@"SHF_NOTE_NV_CUINFO"
        /*0018*/ 	.short	0x0002
        /*001a*/ 	.short	0x005a
        /*001c*/ 	.short	0x0082
	.zero		2


//--------------------- .nv.info                  --------------------------
	.section	.nv.info,"",@"SHT_CUDA_INFO"
	.align	4


	//----- nvinfo : EIATTR_REGCOUNT
	.align		4
        /*0000*/ 	.byte	0x04, 0x2f
        /*0002*/ 	.short	(.L_1 - .L_0)
	.align		4
.L_0:
        /*0004*/ 	.word	index@(matmul_kernel)
        /*0008*/ 	.word	0x000000a7


	//----- nvinfo : EIATTR_FRAME_SIZE
	.align		4
.L_1:
        /*000c*/ 	.byte	0x04, 0x11
        /*000e*/ 	.short	(.L_3 - .L_2)
	.align		4
.L_2:
        /*0010*/ 	.word	index@(matmul_kernel)
        /*0014*/ 	.word	0x00000000


	//----- nvinfo : EIATTR_MIN_STACK_SIZE
	.align		4
.L_3:
        /*0018*/ 	.byte	0x04, 0x12
        /*001a*/ 	.short	(.L_5 - .L_4)
	.align		4
.L_4:
        /*001c*/ 	.word	index@(matmul_kernel)
        /*0020*/ 	.word	0x00000000
.L_5:


//--------------------- .nv.compat                --------------------------
	.section	.nv.compat,"",@"SHT_CUDA_COMPAT_INFO"
	.align	4
        /*0000*/ 	.byte	0x02, 0x09, 0x01, 0x00, 0x02, 0x02, 0x04, 0x00, 0x02, 0x05, 0x05, 0x00, 0x03, 0x07, 0x01, 0x01
        /*0010*/ 	.byte	0x02, 0x03, 0x00, 0x00, 0x02, 0x06, 0x01, 0x00, 0x04, 0x0b, 0x08, 0x00, 0x00, 0x00, 0x00, 0x00
        /*0020*/ 	.byte	0x00, 0x00, 0x00, 0x00


//--------------------- .nv.info.matmul_kernel    --------------------------
	.section	.nv.info.matmul_kernel,"",@"SHT_CUDA_INFO"
	.sectionflags	@""
	.align	4


	//----- nvinfo : EIATTR_CUDA_API_VERSION
	.align		4
        /*0000*/ 	.byte	0x04, 0x37
        /*0002*/ 	.short	(.L_7 - .L_6)
.L_6:
        /*0004*/ 	.word	0x00000082


	//----- nvinfo : EIATTR_KPARAM_INFO
	.align		4
.L_7:
        /*0008*/ 	.byte	0x04, 0x17
        /*000a*/ 	.short	(.L_9 - .L_8)
.L_8:
        /*000c*/ 	.word	0x00000000
        /*0010*/ 	.short	0x000d
        /*0012*/ 	.short	0x0048
        /*0014*/ 	.byte	0x00, 0xf4, 0x21, 0x00


	//----- nvinfo : EIATTR_KPARAM_INFO
	.align		4
.L_9:
        /*0018*/ 	.byte	0x04, 0x17
        /*001a*/ 	.short	(.L_11 - .L_10)
.L_10:
        /*001c*/ 	.word	0x00000000
        /*0020*/ 	.short	0x000c
        /*0022*/ 	.short	0x0040
        /*0024*/ 	.byte	0x00, 0xf4, 0x21, 0x00


	//----- nvinfo : EIATTR_KPARAM_INFO
	.align		4
.L_11:
        /*0028*/ 	.byte	0x04, 0x17
        /*002a*/ 	.short	(.L_13 - .L_12)
.L_12:
        /*002c*/ 	.word	0x00000000
        /*0030*/ 	.short	0x000b
        /*0032*/ 	.short	0x0038
        /*0034*/ 	.byte	0x00, 0xf0, 0x11, 0x00


	//----- nvinfo : EIATTR_KPARAM_INFO
	.align		4
.L_13:
        /*0038*/ 	.byte	0x04, 0x17
        /*003a*/ 	.short	(.L_15 - .L_14)
.L_14:
        /*003c*/ 	.word	0x00000000
        /*0040*/ 	.short	0x000a
        /*0042*/ 	.short	0x0034
        /*0044*/ 	.byte	0x00, 0xf0, 0x11, 0x00


	//----- nvinfo : EIATTR_KPARAM_INFO
	.align		4
.L_15:
        /*0048*/ 	.byte	0x04, 0x17
        /*004a*/ 	.short	(.L_17 - .L_16)
.L_16:
        /*004c*/ 	.word	0x00000000
        /*0050*/ 	.short	0x0009
        /*0052*/ 	.short	0x0030
        /*0054*/ 	.byte	0x00, 0xf0, 0x11, 0x00


	//----- nvinfo : EIATTR_KPARAM_INFO
	.align		4
.L_17:
        /*0058*/ 	.byte	0x04, 0x17
        /*005a*/ 	.short	(.L_19 - .L_18)
.L_18:
        /*005c*/ 	.word	0x00000000
        /*0060*/ 	.short	0x0008
        /*0062*/ 	.short	0x002c
        /*0064*/ 	.byte	0x00, 0xf0, 0x11, 0x00


	//----- nvinfo : EIATTR_KPARAM_INFO
	.align		4
.L_19:
        /*0068*/ 	.byte	0x04, 0x17
        /*006a*/ 	.short	(.L_21 - .L_20)
.L_20:
        /*006c*/ 	.word	0x00000000
        /*0070*/ 	.short	0x0007
        /*0072*/ 	.short	0x0028
        /*0074*/ 	.byte	0x00, 0xf0, 0x11, 0x00


	//----- nvinfo : EIATTR_KPARAM_INFO
	.align		4
.L_21:
        /*0078*/ 	.byte	0x04, 0x17
        /*007a*/ 	.short	(.L_23 - .L_22)
.L_22:
        /*007c*/ 	.word	0x00000000
        /*0080*/ 	.short	0x0006
        /*0082*/ 	.short	0x0024
        /*0084*/ 	.byte	0x00, 0xf0, 0x11, 0x00


	//----- nvinfo : EIATTR_KPARAM_INFO
	.align		4
.L_23:
        /*0088*/ 	.byte	0x04, 0x17
        /*008a*/ 	.short	(.L_25 - .L_24)
.L_24:
        /*008c*/ 	.word	0x00000000
        /*0090*/ 	.short	0x0005
        /*0092*/ 	.short	0x0020
        /*0094*/ 	.byte	0x00, 0xf0, 0x11, 0x00


	//----- nvinfo : EIATTR_KPARAM_INFO
	.align		4
.L_25:
        /*0098*/ 	.byte	0x04, 0x17
        /*009a*/ 	.short	(.L_27 - .L_26)
.L_26:
        /*009c*/ 	.word	0x00000000
        /*00a0*/ 	.short	0x0004
        /*00a2*/ 	.short	0x001c
        /*00a4*/ 	.byte	0x00, 0xf0, 0x11, 0x00


	//----- nvinfo : EIATTR_KPARAM_INFO
	.align		4
.L_27:
        /*00a8*/ 	.byte	0x04, 0x17
        /*00aa*/ 	.short	(.L_29 - .L_28)
.L_28:
        /*00ac*/ 	.word	0x00000000
        /*00b0*/ 	.short	0x0003
        /*00b2*/ 	.short	0x0018
        /*00b4*/ 	.byte	0x00, 0xf0, 0x11, 0x00


	//----- nvinfo : EIATTR_KPARAM_INFO
	.align		4
.L_29:
        /*00b8*/ 	.byte	0x04, 0x17
        /*00ba*/ 	.short	(.L_31 - .L_30)
.L_30:
        /*00bc*/ 	.word	0x00000000
        /*00c0*/ 	.short	0x0002
        /*00c2*/ 	.short	0x0010
        /*00c4*/ 	.byte	0x00, 0xf4, 0x21, 0x00


	//----- nvinfo : EIATTR_KPARAM_INFO
	.align		4
.L_31:
        /*00c8*/ 	.byte	0x04, 0x17
        /*00ca*/ 	.short	(.L_33 - .L_32)
.L_32:
        /*00cc*/ 	.word	0x00000000
        /*00d0*/ 	.short	0x0001
        /*00d2*/ 	.short	0x0008
        /*00d4*/ 	.byte	0x00, 0xf4, 0x21, 0x00


	//----- nvinfo : EIATTR_KPARAM_INFO
	.align		4
.L_33:
        /*00d8*/ 	.byte	0x04, 0x17
        /*00da*/ 	.short	(.L_35 - .L_34)
.L_34:
        /*00dc*/ 	.word	0x00000000
        /*00e0*/ 	.short	0x0000
        /*00e2*/ 	.short	0x0000
        /*00e4*/ 	.byte	0x00, 0xf4, 0x21, 0x00


	//----- nvinfo : EIATTR_EXPLICIT_CLUSTER
	.align		4
.L_35:
        /*00e8*/ 	.byte	0x01, 0x3e
	.zero		2


	//----- nvinfo : EIATTR_CTA_PER_CLUSTER
	.align		4
        /*00ec*/ 	.byte	0x04, 0x3d
        /*00ee*/ 	.short	(.L_37 - .L_36)
.L_36:
        /*00f0*/ 	.word	0x00000002
        /*00f4*/ 	.word	0x00000001
        /*00f8*/ 	.word	0x00000001


	//----- nvinfo : EIATTR_SPARSE_MMA_MASK
	.align		4
.L_37:
        /*00fc*/ 	.byte	0x03, 0x50
        /*00fe*/ 	.short	0x0000


	//----- nvinfo : EIATTR_MAXREG_COUNT
	.align		4
        /*0100*/ 	.byte	0x03, 0x1b
        /*0102*/ 	.short	0x00ff


	//----- nvinfo : EIATTR_NUM_BARRIERS
	.align		4
        /*0104*/ 	.byte	0x02, 0x4c
        /*0106*/ 	.byte	0x01
	.zero		1


	//----- nvinfo : EIATTR_MERCURY_ISA_VERSION
	.align		4
        /*0108*/ 	.byte	0x03, 0x5f
        /*010a*/ 	.short	0x0101


	//----- nvinfo : EIATTR_EXIT_INSTR_OFFSETS
	.align		4
        /*010c*/ 	.byte	0x04, 0x1c
        /*010e*/ 	.short	(.L_39 - .L_38)


	//   ....[0]....
.L_38:
        /*0110*/ 	.word	0x00003a20


	//   ....[1]....
        /*0114*/ 	.word	0x00003a50


	//----- nvinfo : EIATTR_REQNTID
	.align		4
.L_39:
        /*0118*/ 	.byte	0x04, 0x10
        /*011a*/ 	.short	(.L_41 - .L_40)
.L_40:
        /*011c*/ 	.word	0x00000080
        /*0120*/ 	.word	0x00000001
        /*0124*/ 	.word	0x00000001


	//----- nvinfo : EIATTR_CBANK_PARAM_SIZE
	.align		4
.L_41:
        /*0128*/ 	.byte	0x03, 0x19
        /*012a*/ 	.short	0x0050


	//----- nvinfo : EIATTR_PARAM_CBANK
	.align		4
        /*012c*/ 	.byte	0x04, 0x0a
        /*012e*/ 	.short	(.L_43 - .L_42)
	.align		4
.L_42:
        /*0130*/ 	.word	index@(.nv.constant0.matmul_kernel)
        /*0134*/ 	.short	0x0210
        /*0136*/ 	.short	0x0050


	//----- nvinfo : EIATTR_SW_WAR
	.align		4
.L_43:
        /*0138*/ 	.byte	0x04, 0x36
        /*013a*/ 	.short	(.L_45 - .L_44)
.L_44:
        /*013c*/ 	.word	0x00000008
.L_45:


//--------------------- .nv.callgraph             --------------------------
	.section	.nv.callgraph,"",@"SHT_CUDA_CALLGRAPH"
	.align	4
	.sectionentsize	8
	.align		4
        /*0000*/ 	.word	0x00000000
	.align		4
        /*0004*/ 	.word	0xffffffff
	.align		4
        /*0008*/ 	.word	0x00000000
	.align		4
        /*000c*/ 	.word	0xfffffffe
	.align		4
        /*0010*/ 	.word	0x00000000
	.align		4
        /*0014*/ 	.word	0xfffffffd
	.align		4
        /*0018*/ 	.word	0x00000000
	.align		4
        /*001c*/ 	.word	0xfffffffc


//--------------------- .text.matmul_kernel       --------------------------
	.section	.text.matmul_kernel,"ax",@progbits
	.align	128
        .global         matmul_kernel
        .type           matmul_kernel,@function
        .size           matmul_kernel,(.L_x_3 - matmul_kernel)
        .other          matmul_kernel,@"STO_CUDA_ENTRY STV_DEFAULT"
matmul_kernel:
.text.matmul_kernel:
[----:B------:R-:W-:Y:S08]  /*0000*/  LDC R1, c[0x0][0x28] ;  /* 0x00000a00ff017b82 */ /* 0x000ff00000000800 */
[----:B------:R-:W0:Y:S01]  /*0010*/  LDC.64 R28, c[0x0][0x228] ;  /* 0x00008a00ff1c7b82 */ /* 0x000e220000000a00 */
[----:B------:R-:W-:Y:S01]  /*0020*/  ULDC.64 UR24, c[0x0][0x208] ;  /* 0x0000820000187ab9 */ /* 0x000fe20000000a00 */
[----:B------:R-:W-:-:S02]  /*0030*/  CS2R R24, SRZ ;  /* 0x0000000000187805 */ /* 0x000fc4000001ff00 */
[----:B------:R-:W-:Y:S02]  /*0040*/  CS2R R26, SRZ ;  /* 0x00000000001a7805 */ /* 0x000fe4000001ff00 */
[----:B------:R-:W-:Y:S02]  /*0050*/  CS2R R32, SRZ ;  /* 0x0000000000207805 */ /* 0x000fe4000001ff00 */
[----:B------:R-:W-:Y:S01]  /*0060*/  CS2R R34, SRZ ;  /* 0x0000000000227805 */ /* 0x000fe2000001ff00 */
[----:B------:R-:W1:Y:S08]  /*0070*/  S2UR UR4, SR_CTAID.X ;  /* 0x00000000000479c3 */ /* 0x000e700000002500 */
[----:B------:R-:W2:Y:S01]  /*0080*/  LDC R52, c[0x0][0x230] ;  /* 0x00008c00ff347b82 */ /* 0x000ea20000000800 */
[----:B0-----:R-:W-:-:S07]  /*0090*/  VIADD R0, R29, 0x3f ;  /* 0x0000003f1d007836 */ /* 0x001fce0000000000 */
[----:B------:R-:W0:Y:S01]  /*00a0*/  S2UR UR12, SR_CgaCtaId ;  /* 0x00000000000c79c3 */ /* 0x000e220000008800 */
[----:B------:R-:W-:Y:S02]  /*00b0*/  SHF.R.S32.HI R3, RZ, 0x1f, R0 ;  /* 0x0000001fff037819 */ /* 0x000fe40000011400 */
[----:B-1----:R-:W-:Y:S01]  /*00c0*/  I2FP.F32.U32 R5, UR4 ;  /* 0x0000000400057c45 */ /* 0x002fe20008201000 */
[----:B------:R-:W-:Y:S01]  /*00d0*/  ULDC UR4, c[0x0][0x150] ;  /* 0x0000540000047ab9 */ /* 0x000fe20000000800 */
[----:B------:R-:W-:-:S03]  /*00e0*/  LEA.HI R3, R3, R0, RZ, 0x6 ;  /* 0x0000000003037211 */ /* 0x000fc600078f30ff */
[----:B------:R-:W-:Y:S01]  /*00f0*/  FMUL R5, R5, UR4 ;  /* 0x0000000405057c20 */ /* 0x000fe20008400000 */
[----:B------:R-:W-:Y:S01]  /*0100*/  SHF.R.S32.HI R3, RZ, 0x6, R3 ;  /* 0x00000006ff037819 */ /* 0x000fe20000011403 */
[----:B--2---:R-:W-:-:S04]  /*0110*/  VIADD R52, R52, 0x3f ;  /* 0x0000003f34347836 */ /* 0x004fc80000000000 */
[----:B------:R-:W-:Y:S01]  /*0120*/  IMAD.SHL.U32 R4, R3, 0x8, RZ ;  /* 0x0000000803047824 */ /* 0x000fe200078e00ff */
[----:B------:R-:W1:Y:S04]  /*0130*/  F2I.U32.TRUNC.NTZ R5, R5 ;  /* 0x0000000500057305 */ /* 0x000e68000020f000 */
[----:B------:R-:W-:-:S04]  /*0140*/  IABS R7, R4 ;  /* 0x0000000400077213 */ /* 0x000fc80000000000 */
[----:B------:R-:W2:Y:S01]  /*0150*/  I2F.RP R0, R7 ;  /* 0x0000000700007306 */ /* 0x000ea20000209400 */
[----:B-1----:R-:W-:-:S07]  /*0160*/  IABS R11, R5 ;  /* 0x00000005000b7213 */ /* 0x002fce0000000000 */
[----:B--2---:R-:W1:Y:S02]  /*0170*/  MUFU.RCP R0, R0 ;  /* 0x0000000000007308 */ /* 0x004e640000001000 */
[----:B-1----:R-:W-:Y:S01]  /*0180*/  VIADD R2, R0, 0xffffffe ;  /* 0x0ffffffe00027836 */ /* 0x002fe20000000000 */
[----:B------:R-:W-:-:S05]  /*0190*/  IABS R0, R4 ;  /* 0x0000000400007213 */ /* 0x000fca0000000000 */
[----:B------:R1:W2:Y:S01]  /*01a0*/  F2I.FTZ.U32.TRUNC.NTZ R3, R2 ;  /* 0x0000000200037305 */ /* 0x0002a2000021f000 */
[----:B------:R-:W-:Y:S02]  /*01b0*/  IMAD.MOV R0, RZ, RZ, -R0 ;  /* 0x000000ffff007224 */ /* 0x000fe400078e0a00 */
[----:B-1----:R-:W-:Y:S02]  /*01c0*/  IMAD.MOV.U32 R2, RZ, RZ, RZ ;  /* 0x000000ffff027224 */ /* 0x002fe400078e00ff */
[----:B--2---:R-:W-:-:S04]  /*01d0*/  IMAD.MOV R6, RZ, RZ, -R3 ;  /* 0x000000ffff067224 */ /* 0x004fc800078e0a03 */
[----:B------:R-:W-:-:S04]  /*01e0*/  IMAD R9, R6, R7, RZ ;  /* 0x0000000706097224 */ /* 0x000fc800078e02ff */
[----:B------:R-:W-:-:S06]  /*01f0*/  IMAD.HI.U32 R2, R3, R9, R2 ;  /* 0x0000000903027227 */ /* 0x000fcc00078e0002 */
[----:B------:R-:W-:-:S04]  /*0200*/  IMAD.HI.U32 R2, R2, R11, RZ ;  /* 0x0000000b02027227 */ /* 0x000fc800078e00ff */
[----:B------:R-:W-:-:S05]  /*0210*/  IMAD R0, R2, R0, R11 ;  /* 0x0000000002007224 */ /* 0x000fca00078e020b */
[----:B------:R-:W-:-:S13]  /*0220*/  ISETP.GT.U32.AND P1, PT, R7, R0, PT ;  /* 0x000000000700720c */ /* 0x000fda0003f24070 */
[----:B------:R-:W-:Y:S02]  /*0230*/  @!P1 IMAD.IADD R0, R0, 0x1, -R7 ;  /* 0x0000000100009824 */ /* 0x000fe400078e0a07 */
[----:B------:R-:W-:Y:S01]  /*0240*/  @!P1 VIADD R2, R2, 0x1 ;  /* 0x0000000102029836 */ /* 0x000fe20000000000 */
[----:B------:R-:W-:Y:S02]  /*0250*/  ISETP.NE.AND P1, PT, R4, RZ, PT ;  /* 0x000000ff0400720c */ /* 0x000fe40003f25270 */
[----:B------:R-:W-:Y:S02]  /*0260*/  ISETP.GE.U32.AND P0, PT, R0, R7, PT ;  /* 0x000000070000720c */ /* 0x000fe40003f06070 */
[----:B------:R-:W-:-:S04]  /*0270*/  LOP3.LUT R0, R5, R4, RZ, 0x3c, !PT ;  /* 0x0000000405007212 */ /* 0x000fc800078e3cff */
[----:B------:R-:W-:Y:S01]  /*0280*/  ISETP.GE.AND P2, PT, R0, RZ, PT ;  /* 0x000000ff0000720c */ /* 0x000fe20003f46270 */
[----:B------:R-:W-:-:S05]  /*0290*/  VIADD R0, R28, 0x3f ;  /* 0x0000003f1c007836 */ /* 0x000fca0000000000 */
[----:B------:R-:W-:Y:S01]  /*02a0*/  SHF.R.S32.HI R3, RZ, 0x1f, R0 ;  /* 0x0000001fff037819 */ /* 0x000fe20000011400 */
[----:B------:R-:W-:-:S03]  /*02b0*/  @P0 VIADD R2, R2, 0x1 ;  /* 0x0000000102020836 */ /* 0x000fc60000000000 */
[----:B------:R-:W-:-:S03]  /*02c0*/  LEA.HI R3, R3, R0, RZ, 0x6 ;  /* 0x0000000003037211 */ /* 0x000fc600078f30ff */
[----:B------:R-:W-:Y:S01]  /*02d0*/  @!P2 IMAD.MOV R2, RZ, RZ, -R2 ;  /* 0x000000ffff02a224 */ /* 0x000fe200078e0a02 */
[----:B------:R-:W-:-:S05]  /*02e0*/  @!P1 LOP3.LUT R2, RZ, R4, RZ, 0x33, !PT ;  /* 0x00000004ff029212 */ /* 0x000fca00078e33ff */
[----:B------:R-:W-:Y:S02]  /*02f0*/  IMAD.SHL.U32 R18, R2, 0x8, RZ ;  /* 0x0000000802127824 */ /* 0x000fe400078e00ff */
[----:B------:R-:W-:-:S03]  /*0300*/  IMAD.MOV R2, RZ, RZ, -R2 ;  /* 0x000000ffff027224 */ /* 0x000fc600078e0a02 */
[----:B------:R-:W-:Y:S01]  /*0310*/  LEA.HI.SX32 R3, R3, -R18, 0x1a ;  /* 0x8000001203037211 */ /* 0x000fe200078fd2ff */
[----:B------:R-:W-:-:S03]  /*0320*/  IMAD R11, R4, R2, R5 ;  /* 0x00000002040b7224 */ /* 0x000fc600078e0205 */
[----:B------:R-:W-:Y:S02]  /*0330*/  VIMNMX R6, R3, 0x8, PT ;  /* 0x0000000803067848 */ /* 0x000fe40003fe0100 */
[----:B------:R-:W-:Y:S02]  /*0340*/  IABS R9, R11 ;  /* 0x0000000b00097213 */ /* 0x000fe40000000000 */
[-C--:B------:R-:W-:Y:S02]  /*0350*/  IABS R7, R6.reuse ;  /* 0x0000000600077213 */ /* 0x080fe40000000000 */
[----:B------:R-:W-:Y:S02]  /*0360*/  IABS R4, R6 ;  /* 0x0000000600047213 */ /* 0x000fe40000000000 */
[----:B------:R-:W1:Y:S01]  /*0370*/  I2F.RP R0, R7 ;  /* 0x0000000700007306 */ /* 0x000e620000209400 */
[C---:B------:R-:W-:Y:S02]  /*0380*/  R2UR UR5, R6.reuse ;  /* 0x00000000060572ca */ /* 0x040fe400000e0000 */
[----:B------:R-:W-:-:S11]  /*0390*/  R2UR UR6, R6 ;  /* 0x00000000060672ca */ /* 0x000fd600000e0000 */
[----:B------:R-:W-:Y:S01]  /*03a0*/  UISETP.NE.AND UP0, UPT, UR5, URZ, UPT ;  /* 0x0000003f0500728c */ /* 0x000fe2000bf05270 */
[----:B-1----:R-:W1:Y:S02]  /*03b0*/  MUFU.RCP R0, R0 ;  /* 0x0000000000007308 */ /* 0x002e640000001000 */
[----:B-1----:R-:W-:Y:S02]  /*03c0*/  VIADD R3, R0, 0xffffffe ;  /* 0x0ffffffe00037836 */ /* 0x002fe40000000000 */
[----:B------:R-:W-:-:S04]  /*03d0*/  IMAD.MOV R0, RZ, RZ, -R4 ;  /* 0x000000ffff007224 */ /* 0x000fc800078e0a04 */
[----:B------:R-:W1:Y:S02]  /*03e0*/  F2I.FTZ.U32.TRUNC.NTZ R3, R3 ;  /* 0x0000000300037305 */ /* 0x000e64000021f000 */
[----:B-1----:R-:W-:-:S04]  /*03f0*/  IMAD.MOV R8, RZ, RZ, -R3 ;  /* 0x000000ffff087224 */ /* 0x002fc800078e0a03 */
[----:B------:R-:W-:-:S04]  /*0400*/  IMAD.MOV.U32 R2, RZ, RZ, R8 ;  /* 0x000000ffff027224 */ /* 0x000fc800078e0008 */
[----:B------:R-:W-:Y:S02]  /*0410*/  IMAD R5, R2, R7, RZ ;  /* 0x0000000702057224 */ /* 0x000fe400078e02ff */
[----:B------:R-:W-:-:S04]  /*0420*/  IMAD.MOV.U32 R2, RZ, RZ, RZ ;  /* 0x000000ffff027224 */ /* 0x000fc800078e00ff */
[----:B------:R-:W-:-:S06]  /*0430*/  IMAD.HI.U32 R2, R3, R5, R2 ;  /* 0x0000000503027227 */ /* 0x000fcc00078e0002 */
[----:B------:R-:W-:-:S04]  /*0440*/  IMAD.HI.U32 R2, R2, R9, RZ ;  /* 0x0000000902027227 */ /* 0x000fc800078e00ff */
[----:B------:R-:W-:-:S05]  /*0450*/  IMAD R0, R2, R0, R9 ;  /* 0x0000000002007224 */ /* 0x000fca00078e0209 */
[----:B------:R-:W-:-:S13]  /*0460*/  ISETP.GT.U32.AND P1, PT, R7, R0, PT ;  /* 0x000000000700720c */ /* 0x000fda0003f24070 */
[----:B------:R-:W-:Y:S02]  /*0470*/  @!P1 IMAD.IADD R0, R0, 0x1, -R7 ;  /* 0x0000000100009824 */ /* 0x000fe400078e0a07 */
[----:B------:R-:W-:-:S03]  /*0480*/  @!P1 VIADD R2, R2, 0x1 ;  /* 0x0000000102029836 */ /* 0x000fc60000000000 */
[----:B------:R-:W-:Y:S02]  /*0490*/  ISETP.GE.U32.AND P0, PT, R0, R7, PT ;  /* 0x000000070000720c */ /* 0x000fe40003f06070 */
[----:B------:R-:W-:-:S04]  /*04a0*/  LOP3.LUT R0, R11, R6, RZ, 0x3c, !PT ;  /* 0x000000060b007212 */ /* 0x000fc800078e3cff */
[----:B------:R-:W-:Y:S02]  /*04b0*/  ISETP.GE.AND P2, PT, R0, RZ, PT ;  /* 0x000000ff0000720c */ /* 0x000fe40003f46270 */
[----:B------:R-:W1:Y:S05]  /*04c0*/  S2R R0, SR_TID.X ;  /* 0x0000000000007919 */ /* 0x000e6a0000002100 */
[----:B------:R-:W-:Y:S01]  /*04d0*/  @P0 VIADD R2, R2, 0x1 ;  /* 0x0000000102020836 */ /* 0x000fe20000000000 */
[----:B------:R-:W-:-:S05]  /*04e0*/  ISETP.GE.AND P0, PT, R52, 0x40, PT ;  /* 0x000000403400780c */ /* 0x000fca0003f06270 */
[----:B------:R-:W-:-:S05]  /*04f0*/  @!P2 IMAD.MOV R2, RZ, RZ, -R2 ;  /* 0x000000ffff02a224 */ /* 0x000fca00078e0a02 */
[----:B------:R-:W-:-:S09]  /*0500*/  R2UR UR4, R2 ;  /* 0x00000000020472ca */ /* 0x000fd200000e0000 */
[----:B------:R-:W-:-:S03]  /*0510*/  @!UP0 ULOP3.LUT UR4, URZ, UR6, URZ, 0x33, !UPT ;  /* 0x000000063f048292 */ /* 0x000fc6000f8e333f */
[----:B------:R-:W-:Y:S01]  /*0520*/  UMOV UR6, 0x400 ;  /* 0x0000040000067882 */ /* 0x000fe20000000000 */
[----:B------:R-:W-:Y:S01]  /*0530*/  UIADD3 UR5, -UR4, URZ, URZ ;  /* 0x0000003f04057290 */ /* 0x000fe2000fffe13f */
[----:B-1----:R-:W-:Y:S02]  /*0540*/  SHF.R.U32.HI R66, RZ, 0x6, R0 ;  /* 0x00000006ff427819 */ /* 0x002fe40000011600 */
[----:B------:R-:W-:-:S03]  /*0550*/  LOP3.LUT R59, R0, 0x3f, RZ, 0xc0, !PT ;  /* 0x0000003f003b7812 */ /* 0x000fc600078ec0ff */
[----:B------:R-:W-:Y:S01]  /*0560*/  IMAD R2, R6, UR5, R11 ;  /* 0x0000000506027c24 */ /* 0x000fe2000f8e020b */
[----:B0-----:R-:W-:Y:S01]  /*0570*/  USHF.L.U32 UR5, UR12, 0x5, URZ ;  /* 0x000000050c057899 */ /* 0x001fe2000800063f */
[----:B------:R-:W-:Y:S01]  /*0580*/  SGXT.U32 R66, R66, 0x1 ;  /* 0x000000014242781a */ /* 0x000fe20000000000 */
[----:B------:R-:W-:Y:S01]  /*0590*/  ULEA UR12, UR12, UR6, 0x18 ;  /* 0x000000060c0c7291 */ /* 0x000fe2000f8ec03f */
[----:B------:R-:W-:Y:S01]  /*05a0*/  IMAD.IADD R18, R18, 0x1, R2 ;  /* 0x0000000112127824 */ /* 0x000fe200078e0202 */
[----:B------:R-:W-:-:S03]  /*05b0*/  ULOP3.LUT UR5, UR5, 0x20, URZ, 0xc0, !UPT ;  /* 0x0000002005057892 */ /* 0x000fc6000f8ec03f */
[----:B------:R-:W-:Y:S01]  /*05c0*/  IMAD R18, R18, 0x40, R59 ;  /* 0x0000004012127824 */ /* 0x000fe200078e023b */
[----:B------:R-:W-:-:S06]  /*05d0*/  ULEA UR5, UR4, UR5, 0x6 ;  /* 0x0000000504057291 */ /* 0x000fcc000f8e303f */
[----:B------:R-:W-:-:S04]  /*05e0*/  LOP3.LUT R2, R66, UR5, RZ, 0xfc, !PT ;  /* 0x0000000542027c12 */ /* 0x000fc8000f8efcff */
[C---:B------:R-:W-:Y:S02]  /*05f0*/  LOP3.LUT R3, R2.reuse, 0x2, RZ, 0xfc, !PT ;  /* 0x0000000202037812 */ /* 0x040fe400078efcff */
[C---:B------:R-:W-:Y:S02]  /*0600*/  LOP3.LUT R4, R2.reuse, 0x4, RZ, 0xfc, !PT ;  /* 0x0000000402047812 */ /* 0x040fe400078efcff */
[C---:B------:R-:W-:Y:S02]  /*0610*/  LOP3.LUT R5, R2.reuse, 0x6, RZ, 0xfc, !PT ;  /* 0x0000000602057812 */ /* 0x040fe400078efcff */
[C---:B------:R-:W-:Y:S02]  /*0620*/  LOP3.LUT R6, R2.reuse, 0x8, RZ, 0xfc, !PT ;  /* 0x0000000802067812 */ /* 0x040fe400078efcff */
[C---:B------:R-:W-:Y:S02]  /*0630*/  LOP3.LUT R7, R2.reuse, 0xa, RZ, 0xfc, !PT ;  /* 0x0000000a02077812 */ /* 0x040fe400078efcff */
[----:B------:R-:W-:-:S02]  /*0640*/  LOP3.LUT R8, R2, 0xc, RZ, 0xfc, !PT ;  /* 0x0000000c02087812 */ /* 0x000fc400078efcff */
        /* <DEDUP_REMOVED lines=8> */
[----:B------:R-:W-:Y:S01]  /*06d0*/  LOP3.LUT R17, R2, 0x1e, RZ, 0xfc, !PT ;  /* 0x0000001e02117812 */ /* 0x000fe200078efcff */
[----:B------:R-:W-:Y:S06]  /*06e0*/  @!P0 BRA `(.L_x_0) ;  /* 0x0000002c00108947 */ /* 0x000fec0003800000 */
[----:B------:R-:W-:Y:S01]  /*06f0*/  IABS R41, R29 ;  /* 0x0000001d00297213 */ /* 0x000fe20000000000 */
[----:B------:R-:W-:Y:S01]  /*0700*/  ULDC UR4, c[0x0][0x234] ;  /* 0x00008d0000047ab9 */ /* 0x000fe20000000800 */
[----:B------:R-:W-:Y:S01]  /*0710*/  IABS R46, R28 ;  /* 0x0000001c002e7213 */ /* 0x000fe20000000000 */
[----:B------:R-:W-:Y:S01]  /*0720*/  ULDC.64 UR6, c[0x0][0x210] ;  /* 0x0000840000067ab9 */ /* 0x000fe20000000a00 */
[----:B------:R-:W0:Y:S01]  /*0730*/  I2F.RP R19, R41 ;  /* 0x0000002900137306 */ /* 0x000e220000209400 */
[----:B------:R-:W-:Y:S01]  /*0740*/  IABS R30, R15 ;  /* 0x0000000f001e7213 */ /* 0x000fe20000000000 */
[----:B------:R-:W1:Y:S01]  /*0750*/  LDC R60, c[0x0][0x238] ;  /* 0x00008e00ff3c7b82 */ /* 0x000e620000000800 */
[----:B------:R-:W-:Y:S01]  /*0760*/  IABS R32, R14 ;  /* 0x0000000e00207213 */ /* 0x000fe20000000000 */
[----:B------:R-:W-:Y:S01]  /*0770*/  USHF.R.U32.HI UR13, URZ, 0x4, UR12 ;  /* 0x000000043f0d7899 */ /* 0x000fe2000801160c */
[----:B------:R-:W-:Y:S01]  /*0780*/  IABS R34, R13 ;  /* 0x0000000d00227213 */ /* 0x000fe20000000000 */
[----:B------:R-:W-:Y:S01]  /*0790*/  UMOV UR5, URZ ;  /* 0x0000003f00057c82 */ /* 0x000fe20008000000 */
[----:B------:R-:W-:Y:S01]  /*07a0*/  IABS R38, R10 ;  /* 0x0000000a00267213 */ /* 0x000fe20000000000 */
[----:B------:R-:W2:Y:S01]  /*07b0*/  I2F.RP R24, R46 ;  /* 0x0000002e00187306 */ /* 0x000ea20000209400 */
[----:B------:R-:W-:Y:S01]  /*07c0*/  IABS R40, R9 ;  /* 0x0000000900287213 */ /* 0x000fe20000000000 */
[----:B------:R-:W3:Y:S01]  /*07d0*/  LDC R58, c[0x0][0x23c] ;  /* 0x00008f00ff3a7b82 */ /* 0x000ee20000000800 */
[----:B------:R-:W-:Y:S01]  /*07e0*/  IABS R33, R6 ;  /* 0x0000000600217213 */ /* 0x000fe20000000000 */
[----:B------:R-:W-:Y:S01]  /*07f0*/  USGXT.U32 UR13, UR13, 0xe ;  /* 0x0000000e0d0d789a */ /* 0x000fe20008000000 */
[----:B------:R-:W-:Y:S01]  /*0800*/  IABS R44, R2 ;  /* 0x00000002002c7213 */ /* 0x000fe20000000000 */
[----:B------:R-:W-:Y:S01]  /*0810*/  ULDC UR14, c[0x0][0x230] ;  /* 0x00008c00000e7ab9 */ /* 0x000fe20000000800 */
[----:B------:R-:W-:Y:S01]  /*0820*/  IABS R42, R5 ;  /* 0x00000005002a7213 */ /* 0x000fe20000000000 */
[----:B0-----:R-:W0:Y:S01]  /*0830*/  MUFU.RCP R19, R19 ;  /* 0x0000001300137308 */ /* 0x001e220000001000 */
[----:B------:R-:W-:Y:S01]  /*0840*/  UIADD3 UR8, UP0, UR13, 0x80, URZ ;  /* 0x000000800d087890 */ /* 0x000fe2000ff1e03f */
[----:B------:R-:W-:-:S02]  /*0850*/  LOP3.LUT R70, R66, 0x3c, RZ, 0xfc, !PT ;  /* 0x0000003c42467812 */ /* 0x000fc400078efcff */
[C---:B------:R-:W-:Y:S02]  /*0860*/  LOP3.LUT R71, R66.reuse, 0x3a, RZ, 0xfc, !PT ;  /* 0x0000003a42477812 */ /* 0x040fe400078efcff */
[C---:B------:R-:W-:Y:S02]  /*0870*/  LOP3.LUT R72, R66.reuse, 0x38, RZ, 0xfc, !PT ;  /* 0x0000003842487812 */ /* 0x040fe400078efcff */
[----:B--2---:R-:W2:Y:S01]  /*0880*/  MUFU.RCP R24, R24 ;  /* 0x0000001800187308 */ /* 0x004ea20000001000 */
[----:B------:R-:W-:Y:S01]  /*0890*/  LOP3.LUT R73, R66, 0x36, RZ, 0xfc, !PT ;  /* 0x0000003642497812 */ /* 0x000fe200078efcff */
[-C--:B-1----:R-:W-:Y:S01]  /*08a0*/  IMAD R70, R70, R60.reuse, RZ ;  /* 0x0000003c46467224 */ /* 0x082fe200078e02ff */
[C---:B------:R-:W-:Y:S01]  /*08b0*/  LOP3.LUT R111, R66.reuse, 0x34, RZ, 0xfc, !PT ;  /* 0x00000034426f7812 */ /* 0x040fe200078efcff */
[-C--:B------:R-:W-:Y:S01]  /*08c0*/  IMAD R71, R71, R60.reuse, RZ ;  /* 0x0000003c47477224 */ /* 0x080fe200078e02ff */
[----:B------:R-:W-:Y:S01]  /*08d0*/  LOP3.LUT R113, R66, 0x32, RZ, 0xfc, !PT ;  /* 0x0000003242717812 */ /* 0x000fe200078efcff */
[-C--:B------:R-:W-:Y:S01]  /*08e0*/  IMAD R72, R72, R60.reuse, RZ ;  /* 0x0000003c48487224 */ /* 0x080fe200078e02ff */
[C---:B------:R-:W-:Y:S01]  /*08f0*/  LOP3.LUT R54, R66.reuse, 0x2c, RZ, 0xfc, !PT ;  /* 0x0000002c42367812 */ /* 0x040fe200078efcff */
[-C--:B------:R-:W-:Y:S01]  /*0900*/  IMAD R73, R73, R60.reuse, RZ ;  /* 0x0000003c49497224 */ /* 0x080fe200078e02ff */
[C---:B------:R-:W-:Y:S01]  /*0910*/  LOP3.LUT R53, R66.reuse, 0x2a, RZ, 0xfc, !PT ;  /* 0x0000002a42357812 */ /* 0x040fe200078efcff */
[----:B0-----:R-:W-:Y:S01]  /*0920*/  VIADD R20, R19, 0xffffffe ;  /* 0x0ffffffe13147836 */ /* 0x001fe20000000000 */
[C---:B------:R-:W-:Y:S01]  /*0930*/  LOP3.LUT R50, R66.reuse, 0x26, RZ, 0xfc, !PT ;  /* 0x0000002642327812 */ /* 0x040fe200078efcff */
[-C--:B------:R-:W-:Y:S01]  /*0940*/  IMAD R111, R111, R60.reuse, RZ ;  /* 0x0000003c6f6f7224 */ /* 0x080fe200078e02ff */
[C---:B------:R-:W-:Y:S01]  /*0950*/  LOP3.LUT R49, R66.reuse, 0x24, RZ, 0xfc, !PT ;  /* 0x0000002442317812 */ /* 0x040fe200078efcff */
[----:B------:R0:W1:Y:S01]  /*0960*/  F2I.FTZ.U32.TRUNC.NTZ R21, R20 ;  /* 0x0000001400157305 */ /* 0x000062000021f000 */
[C---:B------:R-:W-:Y:S01]  /*0970*/  LOP3.LUT R51, R66.reuse, 0x22, RZ, 0xfc, !PT ;  /* 0x0000002242337812 */ /* 0x040fe200078efcff */
[-C--:B------:R-:W-:Y:S01]  /*0980*/  IMAD R113, R113, R60.reuse, RZ ;  /* 0x0000003c71717224 */ /* 0x080fe200078e02ff */
[----:B------:R-:W-:Y:S01]  /*0990*/  LOP3.LUT R47, R66, 0x20, RZ, 0xfc, !PT ;  /* 0x00000020422f7812 */ /* 0x000fe200078efcff */
[----:B--2---:R-:W-:Y:S01]  /*09a0*/  VIADD R22, R24, 0xffffffe ;  /* 0x0ffffffe18167836 */ /* 0x004fe20000000000 */
[----:B------:R-:W-:Y:S01]  /*09b0*/  IABS R24, R17 ;  /* 0x0000001100187213 */ /* 0x000fe20000000000 */
[-C--:B------:R-:W-:Y:S01]  /*09c0*/  IMAD R54, R54, R60.reuse, RZ ;  /* 0x0000003c36367224 */ /* 0x080fe200078e02ff */
[C---:B------:R-:W-:Y:S01]  /*09d0*/  LOP3.LUT R45, R66.reuse, 0x1a, RZ, 0xfc, !PT ;  /* 0x0000001a422d7812 */ /* 0x040fe200078efcff */
[----:B------:R2:W4:Y:S01]  /*09e0*/  F2I.FTZ.U32.TRUNC.NTZ R23, R22 ;  /* 0x0000001600177305 */ /* 0x000522000021f000 */
[----:B0-----:R-:W-:Y:S01]  /*09f0*/  IMAD.MOV.U32 R20, RZ, RZ, RZ ;  /* 0x000000ffff147224 */ /* 0x001fe200078e00ff */
[C---:B------:R-:W-:Y:S01]  /*0a00*/  LOP3.LUT R48, R66.reuse, 0x18, RZ, 0xfc, !PT ;  /* 0x0000001842307812 */ /* 0x040fe200078efcff */
[-C--:B------:R-:W-:Y:S01]  /*0a10*/  IMAD R53, R53, R60.reuse, RZ ;  /* 0x0000003c35357224 */ /* 0x080fe200078e02ff */
[----:B------:R-:W-:Y:S01]  /*0a20*/  LOP3.LUT R43, R66, 0x16, RZ, 0xfc, !PT ;  /* 0x00000016422b7812 */ /* 0x000fe200078efcff */
[----:B------:R-:W-:Y:S01]  /*0a30*/  IMAD R50, R50, R60, RZ ;  /* 0x0000003c32327224 */ /* 0x000fe200078e02ff */
[C---:B------:R-:W-:Y:S01]  /*0a40*/  LOP3.LUT R69, R66.reuse, 0x8, RZ, 0xfc, !PT ;  /* 0x0000000842457812 */ /* 0x040fe200078efcff */
[--C-:B-1----:R-:W-:Y:S01]  /*0a50*/  IMAD.MOV R26, RZ, RZ, -R21.reuse ;  /* 0x000000ffff1a7224 */ /* 0x102fe200078e0a15 */
[C---:B------:R-:W-:Y:S01]  /*0a60*/  LOP3.LUT R68, R66.reuse, 0x6, RZ, 0xfc, !PT ;  /* 0x0000000642447812 */ /* 0x040fe200078efcff */
[----:B--2---:R-:W-:Y:S01]  /*0a70*/  IMAD.MOV.U32 R22, RZ, RZ, RZ ;  /* 0x000000ffff167224 */ /* 0x004fe200078e00ff */
[----:B------:R-:W-:Y:S01]  /*0a80*/  LOP3.LUT R67, R66, 0x4, RZ, 0xfc, !PT ;  /* 0x0000000442437812 */ /* 0x000fe200078efcff */
[----:B------:R-:W-:Y:S01]  /*0a90*/  IMAD R25, R26, R41, RZ ;  /* 0x000000291a197224 */ /* 0x000fe200078e02ff */
[----:B------:R-:W-:Y:S01]  /*0aa0*/  IABS R26, R16 ;  /* 0x00000010001a7213 */ /* 0x000fe20000000000 */
[----:B------:R-:W-:Y:S01]  /*0ab0*/  IMAD R49, R49, R60, RZ ;  /* 0x0000003c31317224 */ /* 0x000fe200078e02ff */
[----:B------:R-:W-:Y:S01]  /*0ac0*/  LOP3.LUT R65, R66, 0x2, RZ, 0xfc, !PT ;  /* 0x0000000242417812 */ /* 0x000fe200078efcff */
[----:B------:R-:W-:Y:S01]  /*0ad0*/  IMAD.HI.U32 R21, R21, R25, R20 ;  /* 0x0000001915157227 */ /* 0x000fe200078e0014 */
[----:B------:R-:W-:-:S02]  /*0ae0*/  LEA.HI R64, R0, 0x3e, RZ, 0x1a ;  /* 0x0000003e00407811 */ /* 0x000fc400078fd0ff */
[C---:B------:R-:W-:Y:S01]  /*0af0*/  LEA.HI R63, R0.reuse, 0x2e, RZ, 0x1a ;  /* 0x0000002e003f7811 */ /* 0x040fe200078fd0ff */
[----:B----4-:R-:W-:Y:S01]  /*0b00*/  IMAD.MOV R31, RZ, RZ, -R23 ;  /* 0x000000ffff1f7224 */ /* 0x010fe200078e0a17 */
[C---:B------:R-:W-:Y:S01]  /*0b10*/  LEA.HI R62, R0.reuse, 0x1e, RZ, 0x1a ;  /* 0x0000001e003e7811 */ /* 0x040fe200078fd0ff */
[----:B------:R-:W-:Y:S01]  /*0b20*/  IMAD.HI.U32 R19, R21, R24, RZ ;  /* 0x0000001815137227 */ /* 0x000fe200078e00ff */
[----:B------:R-:W-:-:S03]  /*0b30*/  LEA.HI R61, R0, 0xe, RZ, 0x1a ;  /* 0x0000000e003d7811 */ /* 0x000fc600078fd0ff */
[----:B------:R-:W-:-:S04]  /*0b40*/  IMAD.HI.U32 R20, R21, R26, RZ ;  /* 0x0000001a15147227 */ /* 0x000fc800078e00ff */
[----:B------:R-:W-:Y:S02]  /*0b50*/  IMAD R31, R31, R46, RZ ;  /* 0x0000002e1f1f7224 */ /* 0x000fe400078e02ff */
[----:B------:R-:W-:Y:S02]  /*0b60*/  IMAD.MOV R25, RZ, RZ, -R19 ;  /* 0x000000ffff197224 */ /* 0x000fe400078e0a13 */
[----:B------:R-:W-:Y:S02]  /*0b70*/  IMAD.MOV R27, RZ, RZ, -R20 ;  /* 0x000000ffff1b7224 */ /* 0x000fe400078e0a14 */
[----:B------:R-:W-:-:S04]  /*0b80*/  IMAD.HI.U32 R36, R23, R31, R22 ;  /* 0x0000001f17247227 */ /* 0x000fc800078e0016 */
[----:B------:R-:W-:-:S04]  /*0b90*/  IMAD.HI.U32 R19, R21, R30, RZ ;  /* 0x0000001e15137227 */ /* 0x000fc800078e00ff */
[----:B------:R-:W-:-:S04]  /*0ba0*/  IMAD.HI.U32 R23, R21, R32, RZ ;  /* 0x0000002015177227 */ /* 0x000fc800078e00ff */
[C---:B------:R-:W-:Y:S01]  /*0bb0*/  IMAD R20, R41.reuse, R25, R24 ;  /* 0x0000001929147224 */ /* 0x040fe200078e0218 */
[----:B------:R-:W-:Y:S01]  /*0bc0*/  IABS R25, R12 ;  /* 0x0000000c00197213 */ /* 0x000fe20000000000 */
[C---:B------:R-:W-:Y:S01]  /*0bd0*/  IMAD R22, R41.reuse, R27, R26 ;  /* 0x0000001b29167224 */ /* 0x040fe200078e021a */
[----:B------:R-:W-:Y:S01]  /*0be0*/  IABS R26, R11 ;  /* 0x0000000b001a7213 */ /* 0x000fe20000000000 */
[----:B------:R-:W-:Y:S01]  /*0bf0*/  IMAD.MOV R19, RZ, RZ, -R19 ;  /* 0x000000ffff137224 */ /* 0x000fe200078e0a13 */
[C---:B------:R-:W-:Y:S01]  /*0c00*/  ISETP.GT.U32.AND P1, PT, R41.reuse, R20, PT ;  /* 0x000000142900720c */ /* 0x040fe20003f24070 */
[----:B------:R-:W-:Y:S01]  /*0c10*/  IMAD.MOV R24, RZ, RZ, -R23 ;  /* 0x000000ffff187224 */ /* 0x000fe200078e0a17 */
[C---:B------:R-:W-:Y:S01]  /*0c20*/  ISETP.GT.U32.AND P5, PT, R41.reuse, R22, PT ;  /* 0x000000162900720c */ /* 0x040fe20003fa4070 */
[----:B------:R-:W-:Y:S02]  /*0c30*/  IMAD R23, R41, R19, R30 ;  /* 0x0000001329177224 */ /* 0x000fe400078e021e */
[----:B------:R-:W-:-:S02]  /*0c40*/  IMAD.MOV.U32 R30, RZ, RZ, R25 ;  /* 0x000000ffff1e7224 */ /* 0x000fc400078e0019 */
[C---:B------:R-:W-:Y:S01]  /*0c50*/  IMAD R24, R41.reuse, R24, R32 ;  /* 0x0000001829187224 */ /* 0x040fe200078e0220 */
[----:B------:R-:W-:Y:S01]  /*0c60*/  ISETP.GT.U32.AND P0, PT, R41, R23, PT ;  /* 0x000000172900720c */ /* 0x000fe20003f04070 */
[----:B------:R-:W-:Y:S02]  /*0c70*/  IMAD.MOV.U32 R32, RZ, RZ, R26 ;  /* 0x000000ffff207224 */ /* 0x000fe400078e001a */
[----:B------:R-:W-:Y:S01]  /*0c80*/  IMAD.HI.U32 R19, R21, R34, RZ ;  /* 0x0000002215137227 */ /* 0x000fe200078e00ff */
[----:B------:R-:W-:-:S03]  /*0c90*/  ISETP.GT.U32.AND P4, PT, R41, R24, PT ;  /* 0x000000182900720c */ /* 0x000fc60003f84070 */
[----:B------:R-:W-:-:S04]  /*0ca0*/  IMAD.HI.U32 R25, R21, R30, RZ ;  /* 0x0000001e15197227 */ /* 0x000fc800078e00ff */
[----:B------:R-:W-:-:S04]  /*0cb0*/  IMAD.HI.U32 R26, R21, R32, RZ ;  /* 0x00000020151a7227 */ /* 0x000fc800078e00ff */
[----:B------:R-:W-:Y:S02]  /*0cc0*/  IMAD.MOV R19, RZ, RZ, -R19 ;  /* 0x000000ffff137224 */ /* 0x000fe400078e0a13 */
[----:B------:R-:W-:Y:S02]  /*0cd0*/  IMAD.MOV R27, RZ, RZ, -R25 ;  /* 0x000000ffff1b7224 */ /* 0x000fe400078e0a19 */
[----:B------:R-:W-:Y:S02]  /*0ce0*/  IMAD.MOV R31, RZ, RZ, -R26 ;  /* 0x000000ffff1f7224 */ /* 0x000fe400078e0a1a */
[----:B------:R-:W-:Y:S01]  /*0cf0*/  IMAD R25, R41, R19, R34 ;  /* 0x0000001329197224 */ /* 0x000fe200078e0222 */
[----:B------:R-:W-:Y:S01]  /*0d00*/  IABS R34, R8 ;  /* 0x0000000800227213 */ /* 0x000fe20000000000 */
[----:B------:R-:W-:-:S03]  /*0d10*/  IMAD.HI.U32 R19, R21, R38, RZ ;  /* 0x0000002615137227 */ /* 0x000fc600078e00ff */
[C---:B------:R-:W-:Y:S01]  /*0d20*/  ISETP.GT.U32.AND P3, PT, R41.reuse, R25, PT ;  /* 0x000000192900720c */ /* 0x040fe20003f64070 */
[----:B------:R-:W-:Y:S02]  /*0d30*/  IMAD R26, R41, R27, R30 ;  /* 0x0000001b291a7224 */ /* 0x000fe400078e021e */
[----:B------:R-:W-:-:S03]  /*0d40*/  IMAD.HI.U32 R30, R21, R40, RZ ;  /* 0x00000028151e7227 */ /* 0x000fc600078e00ff */
[C---:B------:R-:W-:Y:S01]  /*0d50*/  ISETP.GT.U32.AND P2, PT, R41.reuse, R26, PT ;  /* 0x0000001a2900720c */ /* 0x040fe20003f44070 */
[C---:B------:R-:W-:Y:S01]  /*0d60*/  IMAD R27, R41.reuse, R31, R32 ;  /* 0x0000001f291b7224 */ /* 0x040fe200078e0220 */
[----:B------:R-:W-:Y:S01]  /*0d70*/  IABS R32, R7 ;  /* 0x0000000700207213 */ /* 0x000fe20000000000 */
[----:B------:R-:W-:Y:S02]  /*0d80*/  IMAD.MOV R19, RZ, RZ, -R19 ;  /* 0x000000ffff137224 */ /* 0x000fe400078e0a13 */
[----:B------:R-:W-:Y:S02]  /*0d90*/  IMAD.MOV R31, RZ, RZ, -R30 ;  /* 0x000000ffff1f7224 */ /* 0x000fe400078e0a1e */
[C---:B------:R-:W-:Y:S02]  /*0da0*/  IMAD R30, R41.reuse, R19, R38 ;  /* 0x00000013291e7224 */ /* 0x040fe400078e0226 */
[----:B------:R-:W-:Y:S02]  /*0db0*/  IMAD.MOV.U32 R38, RZ, RZ, R32 ;  /* 0x000000ffff267224 */ /* 0x000fe400078e0020 */
[----:B------:R-:W-:-:S02]  /*0dc0*/  IMAD R31, R41, R31, R40 ;  /* 0x0000001f291f7224 */ /* 0x000fc400078e0228 */
[----:B------:R-:W-:Y:S02]  /*0dd0*/  IMAD.MOV.U32 R40, RZ, RZ, R33 ;  /* 0x000000ffff287224 */ /* 0x000fe400078e0021 */
[----:B------:R-:W-:-:S04]  /*0de0*/  IMAD.HI.U32 R32, R21, R38, RZ ;  /* 0x0000002615207227 */ /* 0x000fc800078e00ff */
[----:B------:R-:W-:-:S04]  /*0df0*/  IMAD.HI.U32 R35, R21, R44, RZ ;  /* 0x0000002c15237227 */ /* 0x000fc800078e00ff */
[----:B------:R-:W-:-:S04]  /*0e00*/  IMAD.HI.U32 R33, R21, R40, RZ ;  /* 0x0000002815217227 */ /* 0x000fc800078e00ff */
[----:B------:R-:W-:Y:S02]  /*0e10*/  IMAD.MOV R37, RZ, RZ, -R32 ;  /* 0x000000ffff257224 */ /* 0x000fe400078e0a20 */
[----:B------:R-:W-:Y:S02]  /*0e20*/  IMAD.MOV R35, RZ, RZ, -R35 ;  /* 0x000000ffff237224 */ /* 0x000fe400078e0a23 */
[----:B------:R-:W-:Y:S02]  /*0e30*/  IMAD.MOV R39, RZ, RZ, -R33 ;  /* 0x000000ffff277224 */ /* 0x000fe400078e0a21 */
[C---:B------:R-:W-:Y:S01]  /*0e40*/  IMAD R33, R41.reuse, R37, R38 ;  /* 0x0000002529217224 */ /* 0x040fe200078e0226 */
[----:B------:R-:W-:Y:S01]  /*0e50*/  IABS R37, R3 ;  /* 0x0000000300257213 */ /* 0x000fe20000000000 */
[----:B------:R-:W-:Y:S02]  /*0e60*/  IMAD R38, R41, R35, R44 ;  /* 0x0000002329267224 */ /* 0x000fe400078e022c */
[----:B------:R-:W-:-:S03]  /*0e70*/  IMAD.HI.U32 R19, R21, R34, RZ ;  /* 0x0000002215137227 */ /* 0x000fc600078e00ff */
[C---:B------:R-:W-:Y:S01]  /*0e80*/  ISETP.GT.U32.AND P6, PT, R41.reuse, R38, PT ;  /* 0x000000262900720c */ /* 0x040fe20003fc4070 */
[--C-:B------:R-:W-:Y:S02]  /*0e90*/  @!P1 IMAD.IADD R20, R20, 0x1, -R41.reuse ;  /* 0x0000000114149824 */ /* 0x100fe400078e0a29 */
[----:B------:R-:W-:Y:S02]  /*0ea0*/  @!P5 IMAD.IADD R22, R22, 0x1, -R41 ;  /* 0x000000011616d824 */ /* 0x000fe400078e0a29 */
[----:B------:R-:W-:Y:S02]  /*0eb0*/  IMAD.MOV R19, RZ, RZ, -R19 ;  /* 0x000000ffff137224 */ /* 0x000fe400078e0a13 */
[--C-:B------:R-:W-:Y:S01]  /*0ec0*/  @!P4 IMAD.IADD R24, R24, 0x1, -R41.reuse ;  /* 0x000000011818c824 */ /* 0x100fe200078e0a29 */
[C---:B------:R-:W-:Y:S01]  /*0ed0*/  ISETP.GT.U32.AND P4, PT, R41.reuse, R22, PT ;  /* 0x000000162900720c */ /* 0x040fe20003f84070 */
[----:B------:R-:W-:Y:S02]  /*0ee0*/  IMAD R32, R41, R19, R34 ;  /* 0x0000001329207224 */ /* 0x000fe400078e0222 */
[--C-:B------:R-:W-:Y:S01]  /*0ef0*/  @!P0 IMAD.IADD R23, R23, 0x1, -R41.reuse ;  /* 0x0000000117178824 */ /* 0x100fe200078e0a29 */
[----:B------:R-:W-:Y:S01]  /*0f00*/  ISETP.GT.U32.AND P0, PT, R41, R20, PT ;  /* 0x000000142900720c */ /* 0x000fe20003f04070 */
[----:B------:R-:W-:-:S02]  /*0f10*/  @!P6 IMAD.IADD R38, R38, 0x1, -R41 ;  /* 0x000000012626e824 */ /* 0x000fc400078e0a29 */
[----:B------:R-:W-:-:S03]  /*0f20*/  IMAD.HI.U32 R19, R21, R42, RZ ;  /* 0x0000002a15137227 */ /* 0x000fc600078e00ff */
[C---:B------:R-:W-:Y:S01]  /*0f30*/  ISETP.GT.U32.AND P1, PT, R41.reuse, R38, PT ;  /* 0x000000262900720c */ /* 0x040fe20003f24070 */
[----:B------:R-:W-:Y:S01]  /*0f40*/  IMAD R34, R41, R39, R40 ;  /* 0x0000002729227224 */ /* 0x000fe200078e0228 */
[----:B------:R-:W-:Y:S01]  /*0f50*/  IABS R40, R4 ;  /* 0x0000000400287213 */ /* 0x000fe20000000000 */
[--C-:B------:R-:W-:Y:S01]  /*0f60*/  @!P3 IMAD.IADD R25, R25, 0x1, -R41.reuse ;  /* 0x000000011919b824 */ /* 0x100fe200078e0a29 */
[C---:B------:R-:W-:Y:S01]  /*0f70*/  ISETP.GT.U32.AND P3, PT, R41.reuse, R23, PT ;  /* 0x000000172900720c */ /* 0x040fe20003f64070 */
[----:B------:R-:W-:Y:S01]  /*0f80*/  @!P2 IMAD.IADD R26, R26, 0x1, -R41 ;  /* 0x000000011a1aa824 */ /* 0x000fe200078e0a29 */
[C---:B------:R-:W-:Y:S01]  /*0f90*/  ISETP.GT.U32.AND P2, PT, R41.reuse, R24, PT ;  /* 0x000000182900720c */ /* 0x040fe20003f44070 */
[----:B------:R-:W-:Y:S01]  /*0fa0*/  IMAD.MOV R19, RZ, RZ, -R19 ;  /* 0x000000ffff137224 */ /* 0x000fe200078e0a13 */
[----:B------:R-:W-:Y:S01]  /*0fb0*/  IABS R39, R18 ;  /* 0x0000001200277213 */ /* 0x000fe20000000000 */
[----:B------:R-:W-:Y:S01]  /*0fc0*/  IMAD.MOV.U32 R44, RZ, RZ, R37 ;  /* 0x000000ffff2c7224 */ /* 0x000fe200078e0025 */
[C---:B------:R-:W-:Y:S01]  /*0fd0*/  ISETP.GT.U32.AND P5, PT, R41.reuse, R26, PT ;  /* 0x0000001a2900720c */ /* 0x040fe20003fa4070 */
[C---:B------:R-:W-:Y:S01]  /*0fe0*/  IMAD R35, R41.reuse, R19, R42 ;  /* 0x0000001329237224 */ /* 0x040fe200078e022a */
[C---:B------:R-:W-:Y:S01]  /*0ff0*/  ISETP.GT.U32.AND P6, PT, R41.reuse, R25, PT ;  /* 0x000000192900720c */ /* 0x040fe20003fc4070 */
[----:B------:R-:W-:Y:S01]  /*1000*/  @!P1 IMAD.IADD R38, R38, 0x1, -R41 ;  /* 0x0000000126269824 */ /* 0x000fe200078e0a29 */
[----:B------:R-:W-:Y:S01]  /*1010*/  ISETP.GT.U32.AND P1, PT, R41, R27, PT ;  /* 0x0000001b2900720c */ /* 0x000fe20003f24070 */
[----:B------:R-:W-:Y:S01]  /*1020*/  IMAD.HI.U32 R19, R21, R40, RZ ;  /* 0x0000002815137227 */ /* 0x000fe200078e00ff */
[----:B------:R-:W-:-:S03]  /*1030*/  LOP3.LUT R42, R66, 0x14, RZ, 0xfc, !PT ;  /* 0x00000014422a7812 */ /* 0x000fc600078efcff */
[----:B------:R-:W-:Y:S01]  /*1040*/  @!P4 IMAD.IADD R22, R22, 0x1, -R41 ;  /* 0x000000011616c824 */ /* 0x000fe200078e0a29 */
[C---:B------:R-:W-:Y:S01]  /*1050*/  ISETP.GT.U32.AND P4, PT, R41.reuse, R31, PT ;  /* 0x0000001f2900720c */ /* 0x040fe20003f84070 */
[----:B------:R-:W-:Y:S02]  /*1060*/  IMAD.MOV R37, RZ, RZ, -R19 ;  /* 0x000000ffff257224 */ /* 0x000fe400078e0a13 */
[----:B------:R-:W-:Y:S01]  /*1070*/  @!P0 IMAD.IADD R20, R20, 0x1, -R41 ;  /* 0x0000000114148824 */ /* 0x000fe200078e0a29 */
[----:B------:R-:W-:Y:S01]  /*1080*/  ISETP.GT.U32.AND P0, PT, R41, R30, PT ;  /* 0x0000001e2900720c */ /* 0x000fe20003f04070 */
[----:B------:R-:W-:-:S04]  /*1090*/  IMAD.HI.U32 R21, R21, R44, RZ ;  /* 0x0000002c15157227 */ /* 0x000fc800078e00ff */
[----:B------:R-:W-:-:S04]  /*10a0*/  IMAD.HI.U32 R19, R36, R39, RZ ;  /* 0x0000002724137227 */ /* 0x000fc800078e00ff */
[----:B------:R-:W-:Y:S01]  /*10b0*/  IMAD R36, R41, R37, R40 ;  /* 0x0000002529247224 */ /* 0x000fe200078e0228 */
[----:B------:R-:W-:Y:S01]  /*10c0*/  SHF.R.S32.HI R40, RZ, 0x6, R0 ;  /* 0x00000006ff287819 */ /* 0x000fe20000011400 */
[--C-:B------:R-:W-:Y:S01]  /*10d0*/  @!P3 IMAD.IADD R23, R23, 0x1, -R41.reuse ;  /* 0x000000011717b824 */ /* 0x100fe200078e0a29 */
[C---:B------:R-:W-:Y:S01]  /*10e0*/  ISETP.GT.U32.AND P3, PT, R41.reuse, R32, PT ;  /* 0x000000202900720c */ /* 0x040fe20003f64070 */
[----:B------:R-:W-:Y:S01]  /*10f0*/  @!P2 IMAD.IADD R24, R24, 0x1, -R41 ;  /* 0x000000011818a824 */ /* 0x000fe200078e0a29 */
[----:B------:R-:W-:Y:S01]  /*1100*/  ISETP.GT.U32.AND P2, PT, R41, R33, PT ;  /* 0x000000212900720c */ /* 0x000fe20003f44070 */
[----:B------:R-:W-:Y:S01]  /*1110*/  IMAD.MOV R21, RZ, RZ, -R21 ;  /* 0x000000ffff157224 */ /* 0x000fe200078e0a15 */
[----:B------:R-:W-:Y:S01]  /*1120*/  SGXT R40, R40, 0x1 ;  /* 0x000000012828781a */ /* 0x000fe20000000200 */
[----:B------:R-:W-:Y:S02]  /*1130*/  IMAD.MOV R19, RZ, RZ, -R19 ;  /* 0x000000ffff137224 */ /* 0x000fe400078e0a13 */
[--C-:B------:R-:W-:Y:S01]  /*1140*/  @!P1 IMAD.IADD R27, R27, 0x1, -R41.reuse ;  /* 0x000000011b1b9824 */ /* 0x100fe200078e0a29 */
[C---:B------:R-:W-:Y:S01]  /*1150*/  ISETP.GT.U32.AND P1, PT, R41.reuse, R36, PT ;  /* 0x000000242900720c */ /* 0x040fe20003f24070 */
[C---:B------:R-:W-:Y:S01]  /*1160*/  IMAD R37, R41.reuse, R21, R44 ;  /* 0x0000001529257224 */ /* 0x040fe200078e022c */
[----:B------:R-:W-:Y:S01]  /*1170*/  LOP3.LUT R40, R40, 0x90, RZ, 0xc0, !PT ;  /* 0x0000009028287812 */ /* 0x000fe200078ec0ff */
[----:B------:R-:W-:Y:S01]  /*1180*/  @!P5 IMAD.IADD R26, R26, 0x1, -R41 ;  /* 0x000000011a1ad824 */ /* 0x000fe200078e0a29 */
[----:B------:R-:W-:Y:S01]  /*1190*/  ISETP.GT.U32.AND P5, PT, R41, R35, PT ;  /* 0x000000232900720c */ /* 0x000fe20003fa4070 */
[----:B------:R-:W-:Y:S01]  /*11a0*/  IMAD R21, R46, R19, R39 ;  /* 0x000000132e157224 */ /* 0x000fe200078e0227 */
[----:B------:R-:W-:Y:S01]  /*11b0*/  SHF.R.S32.HI R19, RZ, 0x1f, R52 ;  /* 0x0000001fff137819 */ /* 0x000fe20000011434 */
[--C-:B------:R-:W-:Y:S01]  /*11c0*/  @!P4 IMAD.IADD R31, R31, 0x1, -R41.reuse ;  /* 0x000000011f1fc824 */ /* 0x100fe200078e0a29 */
[----:B------:R-:W-:Y:S01]  /*11d0*/  ISETP.GT.U32.AND P4, PT, R41, R27, PT ;  /* 0x0000001b2900720c */ /* 0x000fe20003f84070 */
[--C-:B------:R-:W-:Y:S01]  /*11e0*/  @!P0 IMAD.IADD R30, R30, 0x1, -R41.reuse ;  /* 0x000000011e1e8824 */ /* 0x100fe200078e0a29 */
[----:B------:R-:W-:Y:S01]  /*11f0*/  ISETP.GT.U32.AND P0, PT, R46, R21, PT ;  /* 0x000000152e00720c */ /* 0x000fe20003f04070 */
[--C-:B------:R-:W-:Y:S01]  /*1200*/  @!P6 IMAD.IADD R25, R25, 0x1, -R41.reuse ;  /* 0x000000011919e824 */ /* 0x100fe200078e0a29 */
[----:B------:R-:W-:Y:S01]  /*1210*/  ISETP.GT.U32.AND P6, PT, R41, R34, PT ;  /* 0x000000222900720c */ /* 0x000fe20003fc4070 */
[--C-:B------:R-:W-:Y:S01]  /*1220*/  @!P3 IMAD.IADD R32, R32, 0x1, -R41.reuse ;  /* 0x000000012020b824 */ /* 0x100fe200078e0a29 */
[----:B------:R-:W-:Y:S01]  /*1230*/  ISETP.GE.AND P3, PT, R18, RZ, PT ;  /* 0x000000ff1200720c */ /* 0x000fe20003f66270 */
[--C-:B------:R-:W-:Y:S01]  /*1240*/  @!P2 IMAD.IADD R33, R33, 0x1, -R41.reuse ;  /* 0x000000012121a824 */ /* 0x100fe200078e0a29 */
[C---:B------:R-:W-:Y:S01]  /*1250*/  ISETP.GT.U32.AND P2, PT, R41.reuse, R37, PT ;  /* 0x000000252900720c */ /* 0x040fe20003f44070 */
[--C-:B------:R-:W-:Y:S01]  /*1260*/  @!P1 IMAD.IADD R36, R36, 0x1, -R41.reuse ;  /* 0x0000000124249824 */ /* 0x100fe200078e0a29 */
[----:B------:R-:W-:Y:S01]  /*1270*/  ISETP.GT.U32.AND P1, PT, R41, R32, PT ;  /* 0x000000202900720c */ /* 0x000fe20003f24070 */
[--C-:B------:R-:W-:Y:S01]  /*1280*/  @!P5 IMAD.IADD R35, R35, 0x1, -R41.reuse ;  /* 0x000000012323d824 */ /* 0x100fe200078e0a29 */
[----:B------:R-:W-:Y:S01]  /*1290*/  ISETP.GT.U32.AND P5, PT, R41, R31, PT ;  /* 0x0000001f2900720c */ /* 0x000fe20003fa4070 */
[--C-:B------:R-:W-:Y:S01]  /*12a0*/  @!P4 IMAD.IADD R27, R27, 0x1, -R41.reuse ;  /* 0x000000011b1bc824 */ /* 0x100fe200078e0a29 */
[----:B------:R-:W-:Y:S01]  /*12b0*/  ISETP.GT.U32.AND P4, PT, R41, R33, PT ;  /* 0x000000212900720c */ /* 0x000fe20003f84070 */
[--C-:B------:R-:W-:Y:S01]  /*12c0*/  @!P0 IMAD.IADD R21, R21, 0x1, -R46.reuse ;  /* 0x0000000115158824 */ /* 0x100fe200078e0a2e */
[----:B------:R-:W-:Y:S01]  /*12d0*/  LEA.HI R52, R19, R52, RZ, 0x6 ;  /* 0x0000003413347211 */ /* 0x000fe200078f30ff */
[--C-:B------:R-:W-:Y:S01]  /*12e0*/  @!P6 IMAD.IADD R34, R34, 0x1, -R41.reuse ;  /* 0x000000012222e824 */ /* 0x100fe200078e0a29 */
[----:B------:R-:W-:Y:S01]  /*12f0*/  ISETP.GT.U32.AND P6, PT, R41, R30, PT ;  /* 0x0000001e2900720c */ /* 0x000fe20003fc4070 */
[----:B------:R-:W-:Y:S01]  /*1300*/  IMAD.SHL.U32 R39, R0, 0x2, RZ ;  /* 0x0000000200277824 */ /* 0x000fe200078e00ff */
[----:B------:R-:W-:Y:S01]  /*1310*/  ISETP.GT.U32.AND P0, PT, R46, R21, PT ;  /* 0x000000152e00720c */ /* 0x000fe20003f04070 */
[--C-:B------:R-:W-:Y:S01]  /*1320*/  @!P2 IMAD.IADD R37, R37, 0x1, -R41.reuse ;  /* 0x000000012525a824 */ /* 0x100fe200078e0a29 */
[----:B------:R-:W-:Y:S01]  /*1330*/  ISETP.GT.U32.AND P2, PT, R41, R34, PT ;  /* 0x000000222900720c */ /* 0x000fe20003f44070 */
[----:B------:R-:W-:Y:S01]  /*1340*/  @!P1 IMAD.IADD R32, R32, 0x1, -R41 ;  /* 0x0000000120209824 */ /* 0x000fe200078e0a29 */
[----:B------:R-:W-:Y:S01]  /*1350*/  LOP3.LUT R19, R40, 0x7e, R39, 0x78, !PT ;  /* 0x0000007e28137812 */ /* 0x000fe200078e7827 */
[--C-:B------:R-:W-:Y:S01]  /*1360*/  @!P5 IMAD.IADD R31, R31, 0x1, -R41.reuse ;  /* 0x000000011f1fd824 */ /* 0x100fe200078e0a29 */
[----:B------:R-:W-:Y:S01]  /*1370*/  ISETP.GT.U32.AND P1, PT, R41, R37, PT ;  /* 0x000000252900720c */ /* 0x000fe20003f24070 */
[--C-:B------:R-:W-:Y:S01]  /*1380*/  @!P4 IMAD.IADD R33, R33, 0x1, -R41.reuse ;  /* 0x000000012121c824 */ /* 0x100fe200078e0a29 */
[----:B------:R-:W-:Y:S01]  /*1390*/  ISETP.GT.U32.AND P5, PT, R41, R35, PT ;  /* 0x000000232900720c */ /* 0x000fe20003fa4070 */
[----:B------:R-:W-:Y:S01]  /*13a0*/  IMAD R51, R51, R60, RZ ;  /* 0x0000003c33337224 */ /* 0x000fe200078e02ff */
[----:B------:R-:W-:Y:S01]  /*13b0*/  ISETP.NE.AND P4, PT, R28, RZ, PT ;  /* 0x000000ff1c00720c */ /* 0x000fe20003f85270 */
[--C-:B------:R-:W-:Y:S01]  /*13c0*/  @!P6 IMAD.IADD R30, R30, 0x1, -R41.reuse ;  /* 0x000000011e1ee824 */ /* 0x100fe200078e0a29 */
[----:B------:R-:W-:Y:S01]  /*13d0*/  ISETP.GT.U32.AND P6, PT, R41, R36, PT ;  /* 0x000000242900720c */ /* 0x000fe20003fc4070 */
[----:B------:R-:W-:Y:S01]  /*13e0*/  @!P0 IMAD.IADD R21, R21, 0x1, -R46 ;  /* 0x0000000115158824 */ /* 0x000fe200078e0a2e */
[----:B------:R-:W-:Y:S01]  /*13f0*/  ISETP.GE.AND P0, PT, R17, RZ, PT ;  /* 0x000000ff1100720c */ /* 0x000fe20003f06270 */
[----:B------:R-:W-:Y:S01]  /*1400*/  @!P2 IMAD.IADD R34, R34, 0x1, -R41 ;  /* 0x000000012222a824 */ /* 0x000fe200078e0a29 */
[----:B------:R-:W-:Y:S01]  /*1410*/  ISETP.GE.AND P2, PT, R16, RZ, PT ;  /* 0x000000ff1000720c */ /* 0x000fe20003f46270 */
[----:B------:R-:W-:Y:S01]  /*1420*/  IMAD.MOV.U32 R39, RZ, RZ, R21 ;  /* 0x000000ffff277224 */ /* 0x000fe200078e0015 */
[----:B------:R-:W-:Y:S01]  /*1430*/  LOP3.LUT R21, RZ, R29, RZ, 0x33, !PT ;  /* 0x0000001dff157212 */ /* 0x000fe200078e33ff */
[--C-:B------:R-:W-:Y:S01]  /*1440*/  @!P1 IMAD.IADD R37, R37, 0x1, -R41.reuse ;  /* 0x0000000125259824 */ /* 0x100fe200078e0a29 */
[----:B------:R-:W-:Y:S01]  /*1450*/  ISETP.GE.AND P1, PT, R15, RZ, PT ;  /* 0x000000ff0f00720c */ /* 0x000fe20003f26270 */
[----:B------:R-:W-:Y:S01]  /*1460*/  @!P5 IMAD.IADD R35, R35, 0x1, -R41 ;  /* 0x000000012323d824 */ /* 0x000fe200078e0a29 */
[----:B------:R-:W-:Y:S01]  /*1470*/  ISETP.GE.AND P5, PT, R14, RZ, PT ;  /* 0x000000ff0e00720c */ /* 0x000fe20003fa6270 */
[----:B------:R-:W-:Y:S01]  /*1480*/  @!P3 IMAD.MOV R39, RZ, RZ, -R39 ;  /* 0x000000ffff27b224 */ /* 0x000fe200078e0a27 */
[----:B------:R-:W-:Y:S01]  /*1490*/  @!P4 LOP3.LUT R39, RZ, R28, RZ, 0x33, !PT ;  /* 0x0000001cff27c212 */ /* 0x000fe200078e33ff */
[----:B------:R-:W-:Y:S01]  /*14a0*/  @!P6 IMAD.IADD R36, R36, 0x1, -R41 ;  /* 0x000000012424e824 */ /* 0x000fe200078e0a29 */
[----:B------:R-:W-:Y:S01]  /*14b0*/  ISETP.GE.AND P4, PT, R13, RZ, PT ;  /* 0x000000ff0d00720c */ /* 0x000fe20003f86270 */
[----:B------:R-:W-:Y:S01]  /*14c0*/  @!P0 IMAD.MOV R20, RZ, RZ, -R20 ;  /* 0x000000ffff148224 */ /* 0x000fe200078e0a14 */
[----:B------:R-:W-:Y:S01]  /*14d0*/  ISETP.GE.AND P0, PT, R11, RZ, PT ;  /* 0x000000ff0b00720c */ /* 0x000fe20003f06270 */
[----:B------:R-:W-:Y:S01]  /*14e0*/  @!P2 IMAD.MOV R22, RZ, RZ, -R22 ;  /* 0x000000ffff16a224 */ /* 0x000fe200078e0a16 */
[----:B------:R-:W-:Y:S01]  /*14f0*/  ISETP.GE.AND P3, PT, R12, RZ, PT ;  /* 0x000000ff0c00720c */ /* 0x000fe20003f66270 */
[----:B------:R-:W-:Y:S01]  /*1500*/  IMAD R39, R39, UR4, RZ ;  /* 0x0000000427277c24 */ /* 0x000fe2000f8e02ff */
[----:B------:R-:W-:Y:S01]  /*1510*/  ISETP.GE.AND P2, PT, R10, RZ, PT ;  /* 0x000000ff0a00720c */ /* 0x000fe20003f46270 */
[----:B------:R-:W-:Y:S01]  /*1520*/  @!P1 IMAD.MOV R23, RZ, RZ, -R23 ;  /* 0x000000ffff179224 */ /* 0x000fe200078e0a17 */
[----:B------:R-:W-:Y:S01]  /*1530*/  ISETP.GE.AND P1, PT, R9, RZ, PT ;  /* 0x000000ff0900720c */ /* 0x000fe20003f26270 */
[----:B------:R-:W-:Y:S01]  /*1540*/  @!P5 IMAD.MOV R24, RZ, RZ, -R24 ;  /* 0x000000ffff18d224 */ /* 0x000fe200078e0a18 */
[----:B------:R-:W-:Y:S01]  /*1550*/  ISETP.GE.AND P5, PT, R8, RZ, PT ;  /* 0x000000ff0800720c */ /* 0x000fe20003fa6270 */
[----:B------:R-:W-:Y:S01]  /*1560*/  ULDC UR4, c[0x0][0x240] ;  /* 0x0000900000047ab9 */ /* 0x000fe20000000800 */
[----:B------:R-:W-:Y:S01]  /*1570*/  LOP3.LUT R46, R66, 0x1c, RZ, 0xfc, !PT ;  /* 0x0000001c422e7812 */ /* 0x000fe200078efcff */
[----:B------:R-:W-:Y:S01]  /*1580*/  @!P4 IMAD.MOV R25, RZ, RZ, -R25 ;  /* 0x000000ffff19c224 */ /* 0x000fe200078e0a19 */
[----:B------:R-:W-:Y:S01]  /*1590*/  ISETP.GE.AND P4, PT, R7, RZ, PT ;  /* 0x000000ff0700720c */ /* 0x000fe20003f86270 */
        /* <DEDUP_REMOVED lines=10> */
[----:B------:R-:W-:Y:S01]  /*1640*/  IMAD R47, R47, R60, RZ ;  /* 0x0000003c2f2f7224 */ /* 0x000fe200078e02ff */
[----:B------:R-:W-:Y:S01]  /*1650*/  LOP3.LUT R41, R66, 0x12, RZ, 0xfc, !PT ;  /* 0x0000001242297812 */ /* 0x000fe200078efcff */
[----:B------:R-:W-:Y:S01]  /*1660*/  @!P4 IMAD.MOV R33, RZ, RZ, -R33 ;  /* 0x000000ffff21c224 */ /* 0x000fe200078e0a21 */
[----:B------:R-:W-:Y:S01]  /*1670*/  ISETP.NE.AND P4, PT, R29, RZ, PT ;  /* 0x000000ff1d00720c */ /* 0x000fe20003f85270 */
[----:B------:R-:W-:Y:S01]  /*1680*/  @!P0 IMAD.MOV R35, RZ, RZ, -R35 ;  /* 0x000000ffff238224 */ /* 0x000fe200078e0a23 */
[----:B------:R-:W-:Y:S01]  /*1690*/  LEA R74, P0, R39, UR6, 0x1 ;  /* 0x00000006274a7c11 */ /* 0x000fe2000f8008ff */
[----:B------:R-:W-:Y:S01]  /*16a0*/  @!P3 IMAD.MOV R34, RZ, RZ, -R34 ;  /* 0x000000ffff22b224 */ /* 0x000fe200078e0a22 */
[C---:B------:R-:W-:Y:S01]  /*16b0*/  SEL R20, R21.reuse, R20, !P4 ;  /* 0x0000001415147207 */ /* 0x040fe20006000000 */
[----:B------:R-:W-:Y:S01]  /*16c0*/  @!P2 IMAD.MOV R36, RZ, RZ, -R36 ;  /* 0x000000ffff24a224 */ /* 0x000fe200078e0a24 */
[C---:B------:R-:W-:Y:S01]  /*16d0*/  SEL R22, R21.reuse, R22, !P4 ;  /* 0x0000001615167207 */ /* 0x040fe20006000000 */
[----:B------:R-:W-:Y:S01]  /*16e0*/  @!P1 IMAD.MOV R37, RZ, RZ, -R37 ;  /* 0x000000ffff259224 */ /* 0x000fe200078e0a25 */
[C---:B------:R-:W-:Y:S01]  /*16f0*/  SEL R23, R21.reuse, R23, !P4 ;  /* 0x0000001715177207 */ /* 0x040fe20006000000 */
[----:B------:R-:W-:Y:S01]  /*1700*/  @!P5 IMAD.MOV R38, RZ, RZ, -R38 ;  /* 0x000000ffff26d224 */ /* 0x000fe200078e0a26 */
[C---:B------:R-:W-:Y:S01]  /*1710*/  SEL R24, R21.reuse, R24, !P4 ;  /* 0x0000001815187207 */ /* 0x040fe20006000000 */
[----:B------:R-:W-:Y:S01]  /*1720*/  IMAD R20, R20, UR4, RZ ;  /* 0x0000000414147c24 */ /* 0x000fe2000f8e02ff */
[C---:B------:R-:W-:Y:S01]  /*1730*/  SEL R25, R21.reuse, R25, !P4 ;  /* 0x0000001915197207 */ /* 0x040fe20006000000 */
[----:B------:R-:W-:Y:S01]  /*1740*/  IMAD R22, R22, UR4, RZ ;  /* 0x0000000416167c24 */ /* 0x000fe2000f8e02ff */
[----:B------:R-:W-:Y:S01]  /*1750*/  SEL R26, R21, R26, !P4 ;  /* 0x0000001a151a7207 */ /* 0x000fe20006000000 */
[----:B------:R-:W-:Y:S01]  /*1760*/  IMAD R23, R23, UR4, RZ ;  /* 0x0000000417177c24 */ /* 0x000fe2000f8e02ff */
[C---:B------:R-:W-:Y:S01]  /*1770*/  SEL R27, R21.reuse, R27, !P4 ;  /* 0x0000001b151b7207 */ /* 0x040fe20006000000 */
[----:B------:R-:W-:Y:S01]  /*1780*/  IMAD R24, R24, UR4, RZ ;  /* 0x0000000418187c24 */ /* 0x000fe2000f8e02ff */
[----:B------:R-:W-:Y:S01]  /*1790*/  SEL R30, R21, R30, !P4 ;  /* 0x0000001e151e7207 */ /* 0x000fe20006000000 */
[----:B------:R-:W-:Y:S01]  /*17a0*/  IMAD R25, R25, UR4, RZ ;  /* 0x0000000419197c24 */ /* 0x000fe2000f8e02ff */
[----:B------:R-:W-:Y:S01]  /*17b0*/  SEL R31, R21, R31, !P4 ;  /* 0x0000001f151f7207 */ /* 0x000fe20006000000 */
[----:B------:R-:W-:Y:S01]  /*17c0*/  IMAD R26, R26, UR4, RZ ;  /* 0x000000041a1a7c24 */ /* 0x000fe2000f8e02ff */
[----:B------:R-:W-:Y:S01]  /*17d0*/  LEA.HI.X.SX32 R75, R39, UR7, 0x1, P0 ;  /* 0x00000007274b7c11 */ /* 0x000fe200080f0eff */
[----:B------:R-:W-:Y:S01]  /*17e0*/  ULDC.64 UR6, c[0x0][0x218] ;  /* 0x0000860000067ab9 */ /* 0x000fe20000000a00 */
[----:B------:R-:W-:Y:S01]  /*17f0*/  SEL R32, R21, R32, !P4 ;  /* 0x0000002015207207 */ /* 0x000fe20006000000 */
        /* <DEDUP_REMOVED lines=13> */
[----:B------:R-:W-:Y:S01]  /*18d0*/  LEA R108, P2, R20, UR6, 0x1 ;  /* 0x00000006146c7c11 */ /* 0x000fe2000f8408ff */
[----:B------:R-:W-:Y:S01]  /*18e0*/  IMAD R36, R36, UR4, RZ ;  /* 0x0000000424247c24 */ /* 0x000fe2000f8e02ff */
[----:B------:R-:W-:Y:S01]  /*18f0*/  LEA R106, P1, R22, UR6, 0x1 ;  /* 0x00000006166a7c11 */ /* 0x000fe2000f8208ff */
[----:B------:R-:W-:Y:S01]  /*1900*/  IMAD R37, R37, UR4, RZ ;  /* 0x0000000425257c24 */ /* 0x000fe2000f8e02ff */
[----:B------:R-:W-:Y:S01]  /*1910*/  LEA.HI.X.SX32 R109, R20, UR7, 0x1, P2 ;  /* 0x00000007146d7c11 */ /* 0x000fe200090f0eff */
[----:B------:R-:W-:Y:S01]  /*1920*/  IMAD R21, R21, UR4, RZ ;  /* 0x0000000415157c24 */ /* 0x000fe2000f8e02ff */
[----:B------:R-:W-:Y:S01]  /*1930*/  LEA.HI.X.SX32 R107, R22, UR7, 0x1, P1 ;  /* 0x00000007166b7c11 */ /* 0x000fe200088f0eff */
[----:B------:R-:W-:Y:S01]  /*1940*/  UMOV UR4, URZ ;  /* 0x0000003f00047c82 */ /* 0x000fe20008000000 */
[----:B------:R-:W-:Y:S01]  /*1950*/  LEA R104, P0, R23, UR6, 0x1 ;  /* 0x0000000617687c11 */ /* 0x000fe2000f8008ff */
[----:B------:R-:W-:Y:S01]  /*1960*/  UIADD3.X UR9, UR4, 0x40000040, URZ, UP0, !UPT ;  /* 0x4000004004097890 */ /* 0x000fe200087fe43f */
[----:B------:R-:W-:Y:S01]  /*1970*/  LEA R102, P4, R24, UR6, 0x1 ;  /* 0x0000000618667c11 */ /* 0x000fe2000f8808ff */
[-C--:B------:R-:W-:Y:S01]  /*1980*/  IMAD R46, R46, R60.reuse, RZ ;  /* 0x0000003c2e2e7224 */ /* 0x080fe200078e02ff */
        /* <DEDUP_REMOVED lines=10> */
[----:B------:R-:W-:Y:S01]  /*1a30*/  LEA.HI.X.SX32 R105, R23, UR7, 0x1, P0 ;  /* 0x0000000717697c11 */ /* 0x000fe200080f0eff */
        /* <DEDUP_REMOVED lines=13> */
[----:B------:R-:W-:Y:S01]  /*1b10*/  LEA R96, P0, R32, UR6, 0x1 ;  /* 0x0000000620607c11 */ /* 0x000fe2000f8008ff */
[----:B------:R-:W-:Y:S01]  /*1b20*/  IMAD R61, R61, R60, RZ ;  /* 0x0000003c3d3d7224 */ /* 0x000fe200078e02ff */
[----:B------:R-:W-:Y:S01]  /*1b30*/  LEA R90, P4, R33, UR6, 0x1 ;  /* 0x00000006215a7c11 */ /* 0x000fe2000f8808ff */
[----:B---3--:R-:W-:Y:S01]  /*1b40*/  IMAD R59, R59, R58, RZ ;  /* 0x0000003a3b3b7224 */ /* 0x008fe200078e02ff */
[----:B------:R-:W-:-:S02]  /*1b50*/  LEA R116, P6, R34, UR6, 0x1 ;  /* 0x0000000622747c11 */ /* 0x000fc4000f8c08ff */
[----:B------:R-:W-:Y:S02]  /*1b60*/  CS2R R24, SRZ ;  /* 0x0000000000187805 */ /* 0x000fe4000001ff00 */
[----:B------:R-:W-:Y:S02]  /*1b70*/  LEA R114, P5, R35, UR6, 0x1 ;  /* 0x0000000623727c11 */ /* 0x000fe4000f8a08ff */
[----:B------:R-:W-:Y:S02]  /*1b80*/  CS2R R26, SRZ ;  /* 0x00000000001a7805 */ /* 0x000fe4000001ff00 */
[----:B------:R-:W-:Y:S02]  /*1b90*/  LEA R92, P3, R36, UR6, 0x1 ;  /* 0x00000006245c7c11 */ /* 0x000fe4000f8608ff */
[----:B------:R-:W-:Y:S02]  /*1ba0*/  CS2R R28, SRZ ;  /* 0x00000000001c7805 */ /* 0x000fe4000001ff00 */
[----:B------:R-:W-:-:S02]  /*1bb0*/  LEA R120, P2, R37, UR6, 0x1 ;  /* 0x0000000625787c11 */ /* 0x000fc4000f8408ff */
[----:B------:R-:W-:Y:S02]  /*1bc0*/  CS2R R30, SRZ ;  /* 0x00000000001e7805 */ /* 0x000fe4000001ff00 */
[C---:B------:R-:W-:Y:S01]  /*1bd0*/  LEA R118, P1, R21.reuse, UR6, 0x1 ;  /* 0x0000000615767c11 */ /* 0x040fe2000f8208ff */
[----:B------:R-:W-:Y:S01]  /*1be0*/  UIADD3 UR6, UR12, 0x2000, URZ ;  /* 0x000020000c067890 */ /* 0x000fe2000fffe03f */
[C---:B------:R-:W-:Y:S02]  /*1bf0*/  LOP3.LUT R20, R66.reuse, 0x28, RZ, 0xfc, !PT ;  /* 0x0000002842147812 */ /* 0x040fe400078efcff */
[----:B------:R-:W-:Y:S02]  /*1c00*/  CS2R R38, SRZ ;  /* 0x0000000000267805 */ /* 0x000fe4000001ff00 */
[----:B------:R-:W-:Y:S01]  /*1c10*/  LEA.HI.X.SX32 R119, R21, UR7, 0x1, P1 ;  /* 0x0000000715777c11 */ /* 0x000fe200088f0eff */
[----:B------:R-:W-:Y:S01]  /*1c20*/  USHF.R.U32.HI UR6, URZ, 0x4, UR6 ;  /* 0x000000043f067899 */ /* 0x000fe20008011606 */
[----:B------:R-:W-:Y:S01]  /*1c30*/  LOP3.LUT R21, R66, 0x30, RZ, 0xfc, !PT ;  /* 0x0000003042157812 */ /* 0x000fe200078efcff */
[-C--:B------:R-:W-:Y:S01]  /*1c40*/  IMAD R20, R20, R60.reuse, RZ ;  /* 0x0000003c14147224 */ /* 0x080fe200078e02ff */
[C---:B------:R-:W-:Y:S01]  /*1c50*/  LOP3.LUT R44, R66.reuse, 0x10, RZ, 0xfc, !PT ;  /* 0x00000010422c7812 */ /* 0x040fe200078efcff */
[----:B------:R-:W-:Y:S01]  /*1c60*/  USGXT.U32 UR6, UR6, 0xe ;  /* 0x0000000e0606789a */ /* 0x000fe20008000000 */
[C---:B------:R-:W-:Y:S01]  /*1c70*/  LOP3.LUT R22, R66.reuse, 0xc, RZ, 0xfc, !PT ;  /* 0x0000000c42167812 */ /* 0x040fe200078efcff */
[-C--:B------:R-:W-:Y:S01]  /*1c80*/  IMAD R21, R21, R60.reuse, RZ ;  /* 0x0000003c15157224 */ /* 0x080fe200078e02ff */
[----:B------:R-:W-:Y:S01]  /*1c90*/  LOP3.LUT R23, R66, 0xa, RZ, 0xfc, !PT ;  /* 0x0000000a42177812 */ /* 0x000fe200078efcff */
[----:B------:R-:W-:Y:S01]  /*1ca0*/  UIADD3 UR10, UP0, UR6, 0x2, URZ ;  /* 0x00000002060a7890 */ /* 0x000fe2000ff1e03f */
[----:B------:R-:W-:Y:S01]  /*1cb0*/  LEA.HI.X.SX32 R97, R32, UR7, 0x1, P0 ;  /* 0x0000000720617c11 */ /* 0x000fe200080f0eff */
[-C--:B------:R-:W-:Y:S01]  /*1cc0*/  IMAD R44, R44, R60.reuse, RZ ;  /* 0x0000003c2c2c7224 */ /* 0x080fe200078e02ff */
[----:B------:R-:W-:Y:S01]  /*1cd0*/  LEA.HI.X.SX32 R91, R33, UR7, 0x1, P4 ;  /* 0x00000007215b7c11 */ /* 0x000fe2000a0f0eff */
[-C--:B------:R-:W-:Y:S01]  /*1ce0*/  IMAD R22, R22, R60.reuse, RZ ;  /* 0x0000003c16167224 */ /* 0x080fe200078e02ff */
[----:B------:R-:W-:Y:S01]  /*1cf0*/  LEA.HI.X.SX32 R117, R34, UR7, 0x1, P6 ;  /* 0x0000000722757c11 */ /* 0x000fe2000b0f0eff */
[-C--:B------:R-:W-:Y:S01]  /*1d00*/  IMAD R23, R23, R60.reuse, RZ ;  /* 0x0000003c17177224 */ /* 0x080fe200078e02ff */
[----:B------:R-:W-:Y:S01]  /*1d10*/  LEA.HI.X.SX32 R115, R35, UR7, 0x1, P5 ;  /* 0x0000000723737c11 */ /* 0x000fe2000a8f0eff */
[----:B------:R-:W-:Y:S01]  /*1d20*/  IMAD R66, R66, R60, RZ ;  /* 0x0000003c42427224 */ /* 0x000fe200078e02ff */
[----:B------:R-:W-:Y:S01]  /*1d30*/  LEA.HI.X.SX32 R93, R36, UR7, 0x1, P3 ;  /* 0x00000007245d7c11 */ /* 0x000fe200098f0eff */
[----:B------:R-:W-:Y:S01]  /*1d40*/  UIADD3.X UR11, UR5, 0x40000040, URZ, UP0, !UPT ;  /* 0x40000040050b7890 */ /* 0x000fe200087fe43f */
[----:B------:R-:W-:-:S02]  /*1d50*/  LEA.HI.X.SX32 R145, R37, UR7, 0x1, P2 ;  /* 0x0000000725917c11 */ /* 0x000fc400090f0eff */
[----:B------:R-:W-:Y:S02]  /*1d60*/  CS2R R32, SRZ ;  /* 0x0000000000207805 */ /* 0x000fe4000001ff00 */
[----:B------:R-:W-:Y:S02]  /*1d70*/  CS2R R34, SRZ ;  /* 0x0000000000227805 */ /* 0x000fe4000001ff00 */
[----:B------:R-:W-:Y:S01]  /*1d80*/  CS2R R36, SRZ ;  /* 0x0000000000247805 */ /* 0x000fe2000001ff00 */
[----:B------:R-:W-:Y:S01]  /*1d90*/  IMAD.SHL.U32 R60, R60, 0x40, RZ ;  /* 0x000000403c3c7824 */ /* 0x000fe200078e00ff */
[----:B------:R-:W-:Y:S01]  /*1da0*/  SHF.R.S32.HI R52, RZ, 0x6, R52 ;  /* 0x00000006ff347819 */ /* 0x000fe20000011434 */
[----:B------:R-:W-:Y:S01]  /*1db0*/  IMAD.SHL.U32 R58, R58, 0x40, RZ ;  /* 0x000000403a3a7824 */ /* 0x000fe200078e00ff */
[C---:B------:R-:W-:Y:S01]  /*1dc0*/  LOP3.LUT R57, R19.reuse, 0x20, RZ, 0x3c, !PT ;  /* 0x0000002013397812 */ /* 0x040fe200078e3cff */
[----:B------:R-:W-:Y:S01]  /*1dd0*/  UIADD3.64 UR16, UR8, 0x80, URZ ;  /* 0x0000008008107897 */ /* 0x000fe2000fffe03f */
[C---:B------:R-:W-:Y:S01]  /*1de0*/  LOP3.LUT R56, R19.reuse, 0x40, RZ, 0x3c, !PT ;  /* 0x0000004013387812 */ /* 0x040fe200078e3cff */
[----:B------:R-:W-:Y:S01]  /*1df0*/  UIADD3.64 UR20, UR8, 0x100, URZ ;  /* 0x0000010008147897 */ /* 0x000fe2000fffe03f */
[----:B------:R-:W-:Y:S01]  /*1e00*/  LOP3.LUT R55, R19, 0x60, RZ, 0x3c, !PT ;  /* 0x0000006013377812 */ /* 0x000fe200078e3cff */
[----:B------:R-:W-:-:S02]  /*1e10*/  UIADD3.64 UR18, UR10, 0x2, URZ ;  /* 0x000000020a127897 */ /* 0x000fc4000fffe03f */
[----:B------:R-:W-:-:S12]  /*1e20*/  UIADD3.64 UR22, UR10, 0x4, URZ ;  /* 0x000000040a167897 */ /* 0x000fd8000fffe03f */
.L_x_1:
[----:B------:R-:W-:Y:S01]  /*1e30*/  LEA.HI R40, R0, 0xe, RZ, 0x1a ;  /* 0x0000000e00287811 */ /* 0x000fe200078fd0ff */
[----:B------:R-:W-:Y:S01]  /*1e40*/  IMAD.WIDE R82, R61, 0x2, R74 ;  /* 0x000000023d527825 */ /* 0x000fe200078e024a */
[----:B------:R-:W-:Y:S02]  /*1e50*/  SHF.R.U32.HI R86, RZ, 0x6, R0 ;  /* 0x00000006ff567819 */ /* 0x000fe40000011600 */
[----:B------:R-:W-:Y:S01]  /*1e60*/  ISETP.GE.AND P2, PT, R40, UR14, PT ;  /* 0x0000000e28007c0c */ /* 0x000fe2000bf46270 */
[----:B------:R-:W-:Y:S01]  /*1e70*/  IMAD.WIDE R84, R62, 0x2, R74 ;  /* 0x000000023e547825 */ /* 0x000fe200078e024a */
[C---:B------:R-:W-:Y:S02]  /*1e80*/  LEA.HI R40, R0.reuse, 0x3e, RZ, 0x1a ;  /* 0x0000003e00287811 */ /* 0x040fe400078fd0ff */
[C---:B------:R-:W-:Y:S02]  /*1e90*/  LEA.HI R76, R0.reuse, 0x1e, RZ, 0x1a ;  /* 0x0000001e004c7811 */ /* 0x040fe400078fd0ff */
[----:B------:R-:W-:-:S02]  /*1ea0*/  LEA.HI R77, R0, 0x2e, RZ, 0x1a ;  /* 0x0000002e004d7811 */ /* 0x000fc400078fd0ff */
[----:B------:R-:W-:Y:S02]  /*1eb0*/  ISETP.GE.AND P5, PT, R40, UR14, PT ;  /* 0x0000000e28007c0c */ /* 0x000fe4000bfa6270 */
[----:B------:R-:W-:Y:S02]  /*1ec0*/  SGXT.U32 R86, R86, 0x1 ;  /* 0x000000015656781a */ /* 0x000fe40000000000 */
[----:B------:R-:W-:Y:S02]  /*1ed0*/  ISETP.GE.AND P3, PT, R76, UR14, PT ;  /* 0x0000000e4c007c0c */ /* 0x000fe4000bf66270 */
[----:B------:R-:W-:Y:S02]  /*1ee0*/  PRMT R138, RZ, 0x7610, R138 ;  /* 0x00007610ff8a7816 */ /* 0x000fe4000000008a */
[----:B------:R-:W-:Y:S02]  /*1ef0*/  ISETP.GE.AND P4, PT, R77, UR14, PT ;  /* 0x0000000e4d007c0c */ /* 0x000fe4000bf86270 */
[----:B------:R-:W-:-:S02]  /*1f00*/  LOP3.LUT R40, R86, 0x2, RZ, 0xfc, !PT ;  /* 0x0000000256287812 */ /* 0x000fc400078efcff */
[----:B------:R-:W-:Y:S01]  /*1f10*/  LOP3.LUT R78, R0, 0x3f, RZ, 0xc0, !PT ;  /* 0x0000003f004e7812 */ /* 0x000fe200078ec0ff */
[----:B------:R0:W2:Y:S01]  /*1f20*/  @!P2 LDG.E.U16 R138, desc[UR24][R82.64] ;  /* 0x00000018528aa981 */ /* 0x0000a2000c1e1500 */
[----:B------:R-:W-:Y:S01]  /*1f30*/  ISETP.GE.AND P1, PT, R86, UR14, PT ;  /* 0x0000000e56007c0c */ /* 0x000fe2000bf26270 */
[----:B------:R-:W-:Y:S01]  /*1f40*/  IMAD.WIDE R80, R64, 0x2, R74 ;  /* 0x0000000240507825 */ /* 0x000fe200078e024a */
[----:B------:R-:W-:Y:S02]  /*1f50*/  PRMT R126, RZ, 0x7610, R126 ;  /* 0x00007610ff7e7816 */ /* 0x000fe4000000007e */
[----:B------:R-:W-:Y:S02]  /*1f60*/  PRMT R134, RZ, 0x7610, R134 ;  /* 0x00007610ff867816 */ /* 0x000fe40000000086 */
[----:B------:R-:W-:Y:S02]  /*1f70*/  ISETP.GE.AND P2, PT, R40, UR14, PT ;  /* 0x0000000e28007c0c */ /* 0x000fe4000bf46270 */
[----:B------:R-:W-:Y:S01]  /*1f80*/  ISETP.GE.AND P0, PT, R78, UR14, PT ;  /* 0x0000000e4e007c0c */ /* 0x000fe2000bf06270 */
[----:B------:R-:W-:Y:S01]  /*1f90*/  IMAD.WIDE R78, R63, 0x2, R74 ;  /* 0x000000023f4e7825 */ /* 0x000fe200078e024a */
[----:B------:R-:W-:Y:S01]  /*1fa0*/  PRMT R130, RZ, 0x7610, R130 ;  /* 0x00007610ff827816 */ /* 0x000fe20000000082 */
[----:B------:R-:W3:Y:S01]  /*1fb0*/  @!P5 LDG.E.U16 R126, desc[UR24][R80.64] ;  /* 0x00000018507ed981 */ /* 0x000ee2000c1e1500 */
[----:B------:R-:W-:-:S02]  /*1fc0*/  LOP3.LUT R87, R86, 0x4, RZ, 0xfc, !PT ;  /* 0x0000000456577812 */ /* 0x000fc400078efcff */
[----:B0-----:R-:W-:Y:S01]  /*1fd0*/  LOP3.LUT R82, R86, 0xa, RZ, 0xfc, !PT ;  /* 0x0000000a56527812 */ /* 0x001fe200078efcff */
[----:B------:R-:W4:Y:S01]  /*1fe0*/  @!P3 LDG.E.U16 R134, desc[UR24][R84.64] ;  /* 0x000000185486b981 */ /* 0x000f22000c1e1500 */
[----:B------:R-:W-:Y:S01]  /*1ff0*/  PRMT R110, RZ, 0x7610, R110 ;  /* 0x00007610ff6e7816 */ /* 0x000fe2000000006e */
[----:B------:R-:W-:Y:S01]  /*2000*/  IMAD.WIDE R76, R66, 0x2, R74 ;  /* 0x00000002424c7825 */ /* 0x000fe200078e024a */
[----:B------:R-:W-:Y:S01]  /*2010*/  ISETP.GE.AND P5, PT, R87, UR14, PT ;  /* 0x0000000e57007c0c */ /* 0x000fe2000bfa6270 */
[----:B------:R0:W5:Y:S01]  /*2020*/  @!P4 LDG.E.U16 R130, desc[UR24][R78.64] ;  /* 0x000000184e82c981 */ /* 0x000162000c1e1500 */
[----:B------:R-:W-:Y:S02]  /*2030*/  LOP3.LUT R88, R86, 0x6, RZ, 0xfc, !PT ;  /* 0x0000000656587812 */ /* 0x000fe400078efcff */
[----:B------:R-:W-:Y:S01]  /*2040*/  PRMT R156, RZ, 0x7610, R156 ;  /* 0x00007610ff9c7816 */ /* 0x000fe2000000009c */
[----:B------:R-:W2:Y:S01]  /*2050*/  @!P1 LDG.E.U16 R110, desc[UR24][R76.64] ;  /* 0x000000184c6e9981 */ /* 0x000ea2000c1e1500 */
[----:B------:R-:W-:-:S02]  /*2060*/  ISETP.GE.AND P3, PT, R82, UR14, PT ;  /* 0x0000000e52007c0c */ /* 0x000fc4000bf66270 */
[----:B------:R-:W-:Y:S01]  /*2070*/  LOP3.LUT R40, R86, 0x8, RZ, 0xfc, !PT ;  /* 0x0000000856287812 */ /* 0x000fe200078efcff */
[--C-:B0-----:R-:W-:Y:S01]  /*2080*/  IMAD.WIDE R78, R65, 0x2, R74.reuse ;  /* 0x00000002414e7825 */ /* 0x101fe200078e024a */
[----:B------:R-:W-:Y:S02]  /*2090*/  ISETP.GE.AND P4, PT, R88, UR14, PT ;  /* 0x0000000e58007c0c */ /* 0x000fe4000bf86270 */
[----:B------:R-:W-:Y:S01]  /*20a0*/  LOP3.LUT R83, R86, 0xc, RZ, 0xfc, !PT ;  /* 0x0000000c56537812 */ /* 0x000fe200078efcff */
[----:B------:R-:W-:Y:S01]  /*20b0*/  IMAD.WIDE R80, R67, 0x2, R74 ;  /* 0x0000000243507825 */ /* 0x000fe200078e024a */
[----:B------:R-:W-:Y:S01]  /*20c0*/  PRMT R133, RZ, 0x7610, R133 ;  /* 0x00007610ff857816 */ /* 0x000fe20000000085 */
[----:B------:R0:W3:Y:S01]  /*20d0*/  @!P2 LDG.E.U16 R156, desc[UR24][R78.64] ;  /* 0x000000184e9ca981 */ /* 0x0000e2000c1e1500 */
[----:B------:R-:W-:Y:S02]  /*20e0*/  ISETP.GE.AND P1, PT, R40, UR14, PT ;  /* 0x0000000e28007c0c */ /* 0x000fe4000bf26270 */
[----:B------:R-:W-:-:S02]  /*20f0*/  ISETP.GE.AND P2, PT, R83, UR14, PT ;  /* 0x0000000e53007c0c */ /* 0x000fc4000bf46270 */
[----:B------:R-:W-:Y:S01]  /*2100*/  PRMT R154, RZ, 0x7610, R154 ;  /* 0x00007610ff9a7816 */ /* 0x000fe2000000009a */
[----:B------:R1:W4:Y:S01]  /*2110*/  @!P5 LDG.E.U16 R133, desc[UR24][R80.64] ;  /* 0x000000185085d981 */ /* 0x000322000c1e1500 */
[C---:B------:R-:W-:Y:S01]  /*2120*/  LOP3.LUT R82, R86.reuse, 0x10, RZ, 0xfc, !PT ;  /* 0x0000001056527812 */ /* 0x040fe200078efcff */
[----:B0-----:R-:W-:Y:S01]  /*2130*/  IMAD.WIDE R78, R23, 0x2, R74 ;  /* 0x00000002174e7825 */ /* 0x001fe200078e024a */
[----:B------:R-:W-:Y:S02]  /*2140*/  PRMT R140, RZ, 0x7610, R140 ;  /* 0x00007610ff8c7816 */ /* 0x000fe4000000008c */
[----:B------:R-:W-:Y:S01]  /*2150*/  LOP3.LUT R87, R86, 0x14, RZ, 0xfc, !PT ;  /* 0x0000001456577812 */ /* 0x000fe200078efcff */
[----:B------:R-:W-:Y:S01]  /*2160*/  IMAD.WIDE R76, R68, 0x2, R74 ;  /* 0x00000002444c7825 */ /* 0x000fe200078e024a */
[----:B------:R-:W-:Y:S01]  /*2170*/  PRMT R40, RZ, 0x7610, R40 ;  /* 0x00007610ff287816 */ /* 0x000fe20000000028 */
[----:B------:R-:W5:Y:S01]  /*2180*/  @!P3 LDG.E.U16 R154, desc[UR24][R78.64] ;  /* 0x000000184e9ab981 */ /* 0x000f62000c1e1500 */
[----:B------:R-:W-:Y:S01]  /*2190*/  ISETP.GE.AND P5, PT, R82, UR14, PT ;  /* 0x0000000e52007c0c */ /* 0x000fe2000bfa6270 */
[----:B------:R-:W-:Y:S01]  /*21a0*/  IMAD.WIDE R84, R69, 0x2, R74 ;  /* 0x0000000245547825 */ /* 0x000fe200078e024a */
[----:B------:R-:W-:Y:S01]  /*21b0*/  PRMT R131, RZ, 0x7610, R131 ;  /* 0x00007610ff837816 */ /* 0x000fe20000000083 */
[----:B------:R0:W4:Y:S01]  /*21c0*/  @!P4 LDG.E.U16 R140, desc[UR24][R76.64] ;  /* 0x000000184c8cc981 */ /* 0x000122000c1e1500 */
[----:B------:R-:W-:Y:S01]  /*21d0*/  ISETP.GE.AND P3, PT, R87, UR14, PT ;  /* 0x0000000e57007c0c */ /* 0x000fe2000bf66270 */
[----:B-1----:R-:W-:Y:S01]  /*21e0*/  IMAD.WIDE R80, R22, 0x2, R74 ;  /* 0x0000000216507825 */ /* 0x002fe200078e024a */
[C---:B------:R-:W-:Y:S01]  /*21f0*/  LOP3.LUT R83, R86.reuse, 0x12, RZ, 0xfc, !PT ;  /* 0x0000001256537812 */ /* 0x040fe200078efcff */
[----:B------:R1:W3:Y:S01]  /*2200*/  @!P1 LDG.E.U16 R40, desc[UR24][R84.64] ;  /* 0x0000001854289981 */ /* 0x0002e2000c1e1500 */
[----:B------:R-:W-:-:S02]  /*2210*/  LOP3.LUT R82, R86, 0x28, RZ, 0xfc, !PT ;  /* 0x0000002856527812 */ /* 0x000fc400078efcff */
[----:B------:R-:W-:Y:S01]  /*2220*/  ISETP.GE.AND P4, PT, R83, UR14, PT ;  /* 0x0000000e53007c0c */ /* 0x000fe2000bf86270 */
[----:B------:R1:W4:Y:S01]  /*2230*/  @!P2 LDG.E.U16 R131, desc[UR24][R80.64] ;  /* 0x000000185083a981 */ /* 0x000322000c1e1500 */
[----:B0-----:R-:W-:Y:S02]  /*2240*/  LOP3.LUT R76, R86, 0x16, RZ, 0xfc, !PT ;  /* 0x00000016564c7812 */ /* 0x001fe400078efcff */
[----:B------:R-:W-:Y:S01]  /*2250*/  ISETP.GE.AND P1, PT, R82, UR14, PT ;  /* 0x0000000e52007c0c */ /* 0x000fe2000bf26270 */
[----:B------:R-:W-:Y:S01]  /*2260*/  IMAD.WIDE R82, R44, 0x2, R74 ;  /* 0x000000022c527825 */ /* 0x000fe200078e024a */
[----:B------:R-:W-:Y:S02]  /*2270*/  PRMT R137, RZ, 0x7610, R137 ;  /* 0x00007610ff897816 */ /* 0x000fe40000000089 */
[----:B------:R-:W-:Y:S01]  /*2280*/  ISETP.GE.AND P2, PT, R76, UR14, PT ;  /* 0x0000000e4c007c0c */ /* 0x000fe2000bf46270 */
[----:B-1----:R-:W-:Y:S01]  /*2290*/  IMAD.WIDE R84, R42, 0x2, R74 ;  /* 0x000000022a547825 */ /* 0x002fe200078e024a */
[----:B------:R-:W-:-:S02]  /*22a0*/  PRMT R129, RZ, 0x7610, R129 ;  /* 0x00007610ff817816 */ /* 0x000fc40000000081 */
[C---:B------:R-:W-:Y:S01]  /*22b0*/  LOP3.LUT R87, R86.reuse, 0x18, RZ, 0xfc, !PT ;  /* 0x0000001856577812 */ /* 0x040fe200078efcff */
[----:B------:R-:W5:Y:S01]  /*22c0*/  @!P5 LDG.E.U16 R137, desc[UR24][R82.64] ;  /* 0x000000185289d981 */ /* 0x000f62000c1e1500 */
[----:B------:R-:W-:Y:S01]  /*22d0*/  LOP3.LUT R78, R86, 0x1c, RZ, 0xfc, !PT ;  /* 0x0000001c564e7812 */ /* 0x000fe200078efcff */
[----:B------:R-:W-:Y:S01]  /*22e0*/  IMAD.WIDE R76, R41, 0x2, R74 ;  /* 0x00000002294c7825 */ /* 0x000fe200078e024a */
[----:B------:R-:W-:Y:S01]  /*22f0*/  PRMT R152, RZ, 0x7610, R152 ;  /* 0x00007610ff987816 */ /* 0x000fe20000000098 */
[----:B------:R-:W4:Y:S01]  /*2300*/  @!P3 LDG.E.U16 R129, desc[UR24][R84.64] ;  /* 0x000000185481b981 */ /* 0x000f22000c1e1500 */
[----:B------:R-:W-:Y:S02]  /*2310*/  ISETP.GE.AND P5, PT, R87, UR14, PT ;  /* 0x0000000e57007c0c */ /* 0x000fe4000bfa6270 */
[----:B------:R-:W-:Y:S01]  /*2320*/  ISETP.GE.AND P3, PT, R78, UR14, PT ;  /* 0x0000000e4e007c0c */ /* 0x000fe2000bf66270 */
[----:B------:R-:W-:Y:S01]  /*2330*/  IMAD.WIDE R78, R43, 0x2, R74 ;  /* 0x000000022b4e7825 */ /* 0x000fe200078e024a */
[----:B------:R-:W-:Y:S01]  /*2340*/  PRMT R136, RZ, 0x7610, R136 ;  /* 0x00007610ff887816 */ /* 0x000fe20000000088 */
[----:B------:R0:W4:Y:S01]  /*2350*/  @!P4 LDG.E.U16 R152, desc[UR24][R76.64] ;  /* 0x000000184c98c981 */ /* 0x000122000c1e1500 */
[----:B------:R-:W-:-:S02]  /*2360*/  LOP3.LUT R88, R86, 0x1a, RZ, 0xfc, !PT ;  /* 0x0000001a56587812 */ /* 0x000fc400078efcff */
[----:B------:R-:W-:Y:S01]  /*2370*/  LOP3.LUT R87, R86, 0x20, RZ, 0xfc, !PT ;  /* 0x0000002056577812 */ /* 0x000fe200078efcff */
[----:B------:R-:W-:Y:S01]  /*2380*/  IMAD.WIDE R80, R48, 0x2, R74 ;  /* 0x0000000230507825 */ /* 0x000fe200078e024a */
[----:B------:R-:W-:Y:S01]  /*2390*/  ISETP.GE.AND P4, PT, R88, UR14, PT ;  /* 0x0000000e58007c0c */ /* 0x000fe2000bf86270 */
[----:B------:R1:W4:Y:S01]  /*23a0*/  @!P2 LDG.E.U16 R136, desc[UR24][R78.64] ;  /* 0x000000184e88a981 */ /* 0x000322000c1e1500 */
[----:B------:R-:W-:Y:S02]  /*23b0*/  PRMT R135, RZ, 0x7610, R135 ;  /* 0x00007610ff877816 */ /* 0x000fe40000000087 */
[----:B------:R-:W-:Y:S02]  /*23c0*/  ISETP.GE.AND P2, PT, R87, UR14, PT ;  /* 0x0000000e57007c0c */ /* 0x000fe4000bf46270 */
[----:B0-----:R-:W-:Y:S02]  /*23d0*/  LOP3.LUT R76, R86, 0x22, RZ, 0xfc, !PT ;  /* 0x00000022564c7812 */ /* 0x001fe400078efcff */
[----:B------:R0:W4:Y:S01]  /*23e0*/  @!P5 LDG.E.U16 R135, desc[UR24][R80.64] ;  /* 0x000000185087d981 */ /* 0x000122000c1e1500 */
[----:B------:R-:W-:Y:S01]  /*23f0*/  PRMT R150, RZ, 0x7610, R150 ;  /* 0x00007610ff967816 */ /* 0x000fe20000000096 */
[----:B------:R-:W-:Y:S01]  /*2400*/  IMAD.WIDE R82, R45, 0x2, R74 ;  /* 0x000000022d527825 */ /* 0x000fe200078e024a */
[----:B------:R-:W-:-:S02]  /*2410*/  ISETP.GE.AND P5, PT, R76, UR14, PT ;  /* 0x0000000e4c007c0c */ /* 0x000fc4000bfa6270 */
[----:B------:R-:W-:Y:S01]  /*2420*/  PRMT R127, RZ, 0x7610, R127 ;  /* 0x00007610ff7f7816 */ /* 0x000fe2000000007f */
[----:B------:R-:W-:Y:S01]  /*2430*/  IMAD.WIDE R76, R46, 0x2, R74 ;  /* 0x000000022e4c7825 */ /* 0x000fe200078e024a */
[----:B------:R-:W-:Y:S01]  /*2440*/  PRMT R164, RZ, 0x7610, R164 ;  /* 0x00007610ffa47816 */ /* 0x000fe200000000a4 */
[----:B------:R0:W4:Y:S01]  /*2450*/  @!P4 LDG.E.U16 R150, desc[UR24][R82.64] ;  /* 0x000000185296c981 */ /* 0x000122000c1e1500 */
[C---:B------:R-:W-:Y:S01]  /*2460*/  LOP3.LUT R87, R86.reuse, 0x24, RZ, 0xfc, !PT ;  /* 0x0000002456577812 */ /* 0x040fe200078efcff */
[----:B------:R-:W-:Y:S01]  /*2470*/  IMAD.WIDE R84, R47, 0x2, R74 ;  /* 0x000000022f547825 */ /* 0x000fe200078e024a */
[C---:B------:R-:W-:Y:S01]  /*2480*/  LOP3.LUT R88, R86.reuse, 0x26, RZ, 0xfc, !PT ;  /* 0x0000002656587812 */ /* 0x040fe200078efcff */
[----:B------:R0:W4:Y:S01]  /*2490*/  @!P3 LDG.E.U16 R127, desc[UR24][R76.64] ;  /* 0x000000184c7fb981 */ /* 0x000122000c1e1500 */
[----:B-1----:R-:W-:Y:S02]  /*24a0*/  LOP3.LUT R78, R86, 0x2a, RZ, 0xfc, !PT ;  /* 0x0000002a564e7812 */ /* 0x002fe400078efcff */
[----:B------:R-:W-:Y:S01]  /*24b0*/  ISETP.GE.AND P4, PT, R87, UR14, PT ;  /* 0x0000000e57007c0c */ /* 0x000fe2000bf86270 */
[----:B------:R1:W4:Y:S01]  /*24c0*/  @!P2 LDG.E.U16 R164, desc[UR24][R84.64] ;  /* 0x0000001854a4a981 */ /* 0x000322000c1e1500 */
[----:B------:R-:W-:-:S02]  /*24d0*/  ISETP.GE.AND P3, PT, R88, UR14, PT ;  /* 0x0000000e58007c0c */ /* 0x000fc4000bf66270 */
[----:B------:R-:W-:Y:S01]  /*24e0*/  ISETP.GE.AND P2, PT, R78, UR14, PT ;  /* 0x0000000e4e007c0c */ /* 0x000fe2000bf46270 */
[----:B------:R-:W-:Y:S01]  /*24f0*/  IMAD.WIDE R78, R51, 0x2, R74 ;  /* 0x00000002334e7825 */ /* 0x000fe200078e024a */
[----:B------:R-:W-:Y:S02]  /*2500*/  PRMT R148, RZ, 0x7610, R148 ;  /* 0x00007610ff947816 */ /* 0x000fe40000000094 */
[----:B------:R-:W-:Y:S01]  /*2510*/  LOP3.LUT R87, R86, 0x2c, RZ, 0xfc, !PT ;  /* 0x0000002c56577812 */ /* 0x000fe200078efcff */
[----:B0-----:R-:W-:Y:S01]  /*2520*/  IMAD.WIDE R80, R49, 0x2, R74 ;  /* 0x0000000231507825 */ /* 0x001fe200078e024a */
[----:B------:R-:W-:Y:S02]  /*2530*/  PRMT R125, RZ, 0x7610, R125 ;  /* 0x00007610ff7d7816 */ /* 0x000fe4000000007d */
[----:B------:R-:W-:Y:S01]  /*2540*/  PRMT R132, RZ, 0x7610, R132 ;  /* 0x00007610ff847816 */ /* 0x000fe20000000084 */
[----:B------:R-:W-:Y:S01]  /*2550*/  IMAD.WIDE R82, R50, 0x2, R74 ;  /* 0x0000000232527825 */ /* 0x000fe200078e024a */
[----:B------:R0:W4:Y:S01]  /*2560*/  @!P5 LDG.E.U16 R148, desc[UR24][R78.64] ;  /* 0x000000184e94d981 */ /* 0x000122000c1e1500 */
[----:B------:R-:W-:-:S02]  /*2570*/  ISETP.GE.AND P5, PT, R87, UR14, PT ;  /* 0x0000000e57007c0c */ /* 0x000fc4000bfa6270 */
[C---:B------:R-:W-:Y:S01]  /*2580*/  LOP3.LUT R76, R86.reuse, 0x30, RZ, 0xfc, !PT ;  /* 0x00000030564c7812 */ /* 0x040fe200078efcff */
[----:B------:R0:W4:Y:S01]  /*2590*/  @!P4 LDG.E.U16 R125, desc[UR24][R80.64] ;  /* 0x00000018507dc981 */ /* 0x000122000c1e1500 */
[----:B------:R-:W-:Y:S01]  /*25a0*/  LOP3.LUT R87, R86, 0x32, RZ, 0xfc, !PT ;  /* 0x0000003256577812 */ /* 0x000fe200078efcff */
[----:B-1----:R-:W-:Y:S01]  /*25b0*/  IMAD.WIDE R84, R53, 0x2, R74 ;  /* 0x0000000235547825 */ /* 0x002fe200078e024a */
[----:B------:R-:W-:Y:S01]  /*25c0*/  PRMT R146, RZ, 0x7610, R146 ;  /* 0x00007610ff927816 */ /* 0x000fe20000000092 */
[----:B------:R1:W4:Y:S01]  /*25d0*/  @!P3 LDG.E.U16 R132, desc[UR24][R82.64] ;  /* 0x000000185284b981 */ /* 0x000322000c1e1500 */
[----:B------:R-:W-:Y:S02]  /*25e0*/  ISETP.GE.AND P4, PT, R76, UR14, PT ;  /* 0x0000000e4c007c0c */ /* 0x000fe4000bf86270 */
[----:B------:R-:W-:Y:S02]  /*25f0*/  ISETP.GE.AND P3, PT, R87, UR14, PT ;  /* 0x0000000e57007c0c */ /* 0x000fe4000bf66270 */
[----:B0-----:R-:W-:Y:S01]  /*2600*/  LOP3.LUT R78, R86, 0x36, RZ, 0xfc, !PT ;  /* 0x00000036564e7812 */ /* 0x001fe200078efcff */
[----:B------:R-:W-:Y:S01]  /*2610*/  IMAD.WIDE R76, R20, 0x2, R74 ;  /* 0x00000002144c7825 */ /* 0x000fe200078e024a */
[----:B------:R-:W-:Y:S01]  /*2620*/  PRMT R162, RZ, 0x7610, R162 ;  /* 0x00007610ffa27816 */ /* 0x000fe200000000a2 */
[----:B------:R0:W4:Y:S01]  /*2630*/  @!P2 LDG.E.U16 R146, desc[UR24][R84.64] ;  /* 0x000000185492a981 */ /* 0x000122000c1e1500 */
[----:B------:R-:W-:Y:S01]  /*2640*/  ISETP.GE.AND P2, PT, R78, UR14, PT ;  /* 0x0000000e4e007c0c */ /* 0x000fe2000bf46270 */
[----:B------:R-:W-:Y:S01]  /*2650*/  IMAD.WIDE R78, R54, 0x2, R74 ;  /* 0x00000002364e7825 */ /* 0x000fe200078e024a */
[----:B------:R-:W-:-:S02]  /*2660*/  PRMT R123, RZ, 0x7610, R123 ;  /* 0x00007610ff7b7816 */ /* 0x000fc4000000007b */
[----:B------:R-:W-:Y:S01]  /*2670*/  PRMT R160, RZ, 0x7610, R160 ;  /* 0x00007610ffa07816 */ /* 0x000fe200000000a0 */
[----:B------:R-:W-:Y:S01]  /*2680*/  IMAD.WIDE R80, R21, 0x2, R74 ;  /* 0x0000000215507825 */ /* 0x000fe200078e024a */
[----:B------:R-:W-:Y:S01]  /*2690*/  PRMT R144, RZ, 0x7610, R144 ;  /* 0x00007610ff907816 */ /* 0x000fe20000000090 */
[----:B------:R0:W4:Y:S02]  /*26a0*/  @!P1 LDG.E.U16 R162, desc[UR24][R76.64] ;  /* 0x000000184ca29981 */ /* 0x000124000c1e1500 */
[----:B-1----:R-:W-:Y:S01]  /*26b0*/  IMAD.WIDE R82, R113, 0x2, R74 ;  /* 0x0000000271527825 */ /* 0x002fe200078e024a */
[C---:B------:R-:W-:Y:S01]  /*26c0*/  LOP3.LUT R88, R86.reuse, 0x34, RZ, 0xfc, !PT ;  /* 0x0000003456587812 */ /* 0x040fe200078efcff */
[----:B------:R1:W4:Y:S01]  /*26d0*/  @!P5 LDG.E.U16 R123, desc[UR24][R78.64] ;  /* 0x000000184e7bd981 */ /* 0x000322000c1e1500 */
[C---:B------:R-:W-:Y:S02]  /*26e0*/  LOP3.LUT R87, R86.reuse, 0x38, RZ, 0xfc, !PT ;  /* 0x0000003856577812 */ /* 0x040fe400078efcff */
[C---:B0-----:R-:W-:Y:S01]  /*26f0*/  LOP3.LUT R84, R86.reuse, 0x3c, RZ, 0xfc, !PT ;  /* 0x0000003c56547812 */ /* 0x041fe200078efcff */
[----:B------:R-:W4:Y:S01]  /*2700*/  @!P4 LDG.E.U16 R160, desc[UR24][R80.64] ;  /* 0x0000001850a0c981 */ /* 0x000f22000c1e1500 */
[----:B------:R-:W-:-:S03]  /*2710*/  LOP3.LUT R76, R86, 0x3a, RZ, 0xfc, !PT ;  /* 0x0000003a564c7812 */ /* 0x000fc600078efcff */
[----:B------:R-:W4:Y:S01]  /*2720*/  @!P3 LDG.E.U16 R144, desc[UR24][R82.64] ;  /* 0x000000185290b981 */ /* 0x000f22000c1e1500 */
[----:B------:R-:W-:Y:S01]  /*2730*/  PRMT R128, RZ, 0x7610, R128 ;  /* 0x00007610ff807816 */ /* 0x000fe20000000080 */
[--C-:B-1----:R-:W-:Y:S01]  /*2740*/  IMAD.WIDE R78, R73, 0x2, R74.reuse ;  /* 0x00000002494e7825 */ /* 0x102fe200078e024a */
[----:B------:R-:W-:Y:S02]  /*2750*/  ISETP.GE.AND P1, PT, R88, UR14, PT ;  /* 0x0000000e58007c0c */ /* 0x000fe4000bf26270 */
[----:B------:R-:W-:Y:S02]  /*2760*/  ISETP.GE.AND P5, PT, R87, UR14, PT ;  /* 0x0000000e57007c0c */ /* 0x000fe4000bfa6270 */
[----:B------:R-:W-:Y:S01]  /*2770*/  ISETP.GE.AND P4, PT, R76, UR14, PT ;  /* 0x0000000e4c007c0c */ /* 0x000fe2000bf86270 */
[----:B------:R0:W4:Y:S01]  /*2780*/  @!P2 LDG.E.U16 R128, desc[UR24][R78.64] ;  /* 0x000000184e80a981 */ /* 0x000122000c1e1500 */
[----:B------:R-:W-:Y:S01]  /*2790*/  ISETP.GE.AND P3, PT, R84, UR14, PT ;  /* 0x0000000e54007c0c */ /* 0x000fe2000bf66270 */
[----:B------:R-:W-:Y:S01]  /*27a0*/  IMAD.WIDE R76, R111, 0x2, R74 ;  /* 0x000000026f4c7825 */ /* 0x000fe200078e024a */
[----:B------:R-:W-:-:S02]  /*27b0*/  PRMT R121, RZ, 0x7610, R121 ;  /* 0x00007610ff797816 */ /* 0x000fc40000000079 */
[----:B------:R-:W-:Y:S01]  /*27c0*/  PRMT R158, RZ, 0x7610, R158 ;  /* 0x00007610ff9e7816 */ /* 0x000fe2000000009e */
[----:B------:R-:W-:Y:S01]  /*27d0*/  IMAD.WIDE R86, R72, 0x2, R74 ;  /* 0x0000000248567825 */ /* 0x000fe200078e024a */
[----:B------:R-:W-:Y:S02]  /*27e0*/  PRMT R142, RZ, 0x7610, R142 ;  /* 0x00007610ff8e7816 */ /* 0x000fe4000000008e */
[----:B------:R1:W4:Y:S01]  /*27f0*/  @!P1 LDG.E.U16 R121, desc[UR24][R76.64] ;  /* 0x000000184c799981 */ /* 0x000322000c1e1500 */
[--C-:B0-----:R-:W-:Y:S01]  /*2800*/  IMAD.MOV.U32 R79, RZ, RZ, R119.reuse ;  /* 0x000000ffff4f7224 */ /* 0x101fe200078e0077 */
[----:B------:R-:W-:Y:S01]  /*2810*/  PRMT R119, RZ, 0x7610, R119 ;  /* 0x00007610ff777816 */ /* 0x000fe20000000077 */
[--C-:B------:R-:W-:Y:S01]  /*2820*/  IMAD.WIDE R88, R71, 0x2, R74.reuse ;  /* 0x0000000247587825 */ /* 0x100fe200078e024a */
[----:B------:R-:W4:Y:S03]  /*2830*/  @!P5 LDG.E.U16 R158, desc[UR24][R86.64] ;  /* 0x00000018569ed981 */ /* 0x000f26000c1e1500 */
[----:B------:R-:W-:Y:S01]  /*2840*/  IMAD.WIDE R80, R70, 0x2, R74 ;  /* 0x0000000246507825 */ /* 0x000fe200078e024a */
[----:B------:R-:W4:Y:S04]  /*2850*/  @!P4 LDG.E.U16 R142, desc[UR24][R88.64] ;  /* 0x00000018588ec981 */ /* 0x000f28000c1e1500 */
[----:B------:R0:W4:Y:S01]  /*2860*/  @!P3 LDG.E.U16 R119, desc[UR24][R80.64] ;  /* 0x000000185077b981 */ /* 0x000122000c1e1500 */
[----:B------:R-:W-:Y:S01]  /*2870*/  BAR.SYNC.DEFER_BLOCKING 0x0 ;  /* 0x0000000000007b1d */ /* 0x000fe20000010000 */
[----:B-1----:R-:W-:-:S02]  /*2880*/  IMAD.MOV.U32 R76, RZ, RZ, R120 ;  /* 0x000000ffff4c7224 */ /* 0x002fc400078e0078 */
[----:B------:R-:W-:Y:S02]  /*2890*/  IMAD.MOV.U32 R77, RZ, RZ, R145 ;  /* 0x000000ffff4d7224 */ /* 0x000fe400078e0091 */
[--C-:B------:R-:W-:Y:S01]  /*28a0*/  IMAD.MOV.U32 R78, RZ, RZ, R118.reuse ;  /* 0x000000ffff4e7224 */ /* 0x100fe200078e0076 */
[----:B------:R-:W-:Y:S01]  /*28b0*/  PRMT R118, RZ, 0x7610, R118 ;  /* 0x00007610ff767816 */ /* 0x000fe20000000076 */
[----:B------:R-:W-:Y:S01]  /*28c0*/  IMAD.WIDE R82, R59, 0x2, R76 ;  /* 0x000000023b527825 */ /* 0x000fe200078e024c */
[----:B------:R-:W-:-:S03]  /*28d0*/  PRMT R124, RZ, 0x7610, R124 ;  /* 0x00007610ff7c7816 */ /* 0x000fc6000000007c */
[C---:B------:R-:W-:Y:S01]  /*28e0*/  IMAD.WIDE R84, R59.reuse, 0x2, R78 ;  /* 0x000000023b547825 */ /* 0x040fe200078e024e */
[----:B------:R1:W4:Y:S03]  /*28f0*/  @!P0 LDG.E.U16 R118, desc[UR24][R82.64] ;  /* 0x0000001852768981 */ /* 0x000326000c1e1500 */
[----:B0-----:R-:W-:Y:S02]  /*2900*/  IMAD.MOV.U32 R80, RZ, RZ, R116 ;  /* 0x000000ffff507224 */ /* 0x001fe400078e0074 */
[----:B------:R-:W-:Y:S01]  /*2910*/  IMAD.MOV.U32 R81, RZ, RZ, R117 ;  /* 0x000000ffff517224 */ /* 0x000fe200078e0075 */
[----:B------:R0:W4:Y:S01]  /*2920*/  @!P0 LDG.E.U16 R124, desc[UR24][R84.64] ;  /* 0x00000018547c8981 */ /* 0x000122000c1e1500 */
[--C-:B-1----:R-:W-:Y:S02]  /*2930*/  IMAD.MOV.U32 R82, RZ, RZ, R114.reuse ;  /* 0x000000ffff527224 */ /* 0x102fe400078e0072 */
[----:B------:R-:W-:Y:S01]  /*2940*/  IMAD.MOV.U32 R83, RZ, RZ, R115 ;  /* 0x000000ffff537224 */ /* 0x000fe200078e0073 */
[----:B------:R-:W-:Y:S01]  /*2950*/  PRMT R114, RZ, 0x7610, R114 ;  /* 0x00007610ff727816 */ /* 0x000fe20000000072 */
[----:B------:R-:W-:Y:S01]  /*2960*/  IMAD.WIDE R88, R59, 0x2, R82 ;  /* 0x000000023b587825 */ /* 0x000fe200078e0252 */
[----:B------:R-:W-:-:S04]  /*2970*/  PRMT R116, RZ, 0x7610, R116 ;  /* 0x00007610ff747816 */ /* 0x000fc80000000074 */
[----:B------:R1:W4:Y:S01]  /*2980*/  @!P0 LDG.E.U16 R114, desc[UR24][R88.64] ;  /* 0x0000001858728981 */ /* 0x000322000c1e1500 */
[----:B0-----:R-:W-:Y:S01]  /*2990*/  IMAD.MOV.U32 R84, RZ, RZ, R92 ;  /* 0x000000ffff547224 */ /* 0x001fe200078e005c */
[----:B------:R-:W-:Y:S01]  /*29a0*/  PRMT R122, RZ, 0x7610, R122 ;  /* 0x00007610ff7a7816 */ /* 0x000fe2000000007a */
[----:B------:R-:W-:Y:S02]  /*29b0*/  IMAD.MOV.U32 R85, RZ, RZ, R93 ;  /* 0x000000ffff557224 */ /* 0x000fe400078e005d */
[----:B-1----:R-:W-:Y:S02]  /*29c0*/  IMAD.MOV.U32 R88, RZ, RZ, R90 ;  /* 0x000000ffff587224 */ /* 0x002fe400078e005a */
[----:B------:R-:W-:Y:S02]  /*29d0*/  IMAD.MOV.U32 R89, RZ, RZ, R91 ;  /* 0x000000ffff597224 */ /* 0x000fe400078e005b */
[----:B------:R-:W-:-:S04]  /*29e0*/  IMAD.WIDE R90, R59, 0x2, R88 ;  /* 0x000000023b5a7825 */ /* 0x000fc800078e0258 */
[C---:B------:R-:W-:Y:S01]  /*29f0*/  IMAD.WIDE R92, R59.reuse, 0x2, R80 ;  /* 0x000000023b5c7825 */ /* 0x040fe200078e0250 */
[----:B------:R0:W4:Y:S04]  /*2a00*/  @!P0 LDG.E.U16 R116, desc[UR24][R90.64] ;  /* 0x000000185a748981 */ /* 0x000128000c1e1500 */
[----:B------:R1:W4:Y:S01]  /*2a10*/  @!P0 LDG.E.U16 R122, desc[UR24][R92.64] ;  /* 0x000000185c7a8981 */ /* 0x000322000c1e1500 */
[--C-:B0-----:R-:W-:Y:S02]  /*2a20*/  IMAD.MOV.U32 R90, RZ, RZ, R112.reuse ;  /* 0x000000ffff5a7224 */ /* 0x101fe400078e0070 */
[----:B------:R-:W-:Y:S01]  /*2a30*/  IMAD.MOV.U32 R91, RZ, RZ, R143 ;  /* 0x000000ffff5b7224 */ /* 0x000fe200078e008f */
[----:B------:R-:W-:Y:S01]  /*2a40*/  PRMT R112, RZ, 0x7610, R112 ;  /* 0x00007610ff707816 */ /* 0x000fe20000000070 */
[----:B-1----:R-:W-:Y:S01]  /*2a50*/  IMAD.WIDE R92, R59, 0x2, R90 ;  /* 0x000000023b5c7825 */ /* 0x002fe200078e025a */
[----:B------:R-:W-:-:S03]  /*2a60*/  PRMT R117, RZ, 0x7610, R117 ;  /* 0x00007610ff757816 */ /* 0x000fc60000000075 */
[----:B------:R-:W-:Y:S01]  /*2a70*/  IMAD.WIDE R86, R59, 0x2, R84 ;  /* 0x000000023b567825 */ /* 0x000fe200078e0254 */
[----:B------:R0:W4:Y:S01]  /*2a80*/  @!P0 LDG.E.U16 R112, desc[UR24][R92.64] ;  /* 0x000000185c708981 */ /* 0x000122000c1e1500 */
[----:B------:R-:W-:-:S03]  /*2a90*/  PRMT R120, RZ, 0x7610, R120 ;  /* 0x00007610ff787816 */ /* 0x000fc60000000078 */
[----:B------:R1:W4:Y:S01]  /*2aa0*/  @!P0 LDG.E.U16 R117, desc[UR24][R86.64] ;  /* 0x0000001856758981 */ /* 0x000322000c1e1500 */
[----:B0-----:R-:W-:Y:S02]  /*2ab0*/  IMAD.MOV.U32 R92, RZ, RZ, R94 ;  /* 0x000000ffff5c7224 */ /* 0x001fe400078e005e */
[----:B------:R-:W-:Y:S02]  /*2ac0*/  IMAD.MOV.U32 R93, RZ, RZ, R95 ;  /* 0x000000ffff5d7224 */ /* 0x000fe400078e005f */
[----:B-1----:R-:W-:Y:S02]  /*2ad0*/  IMAD.MOV.U32 R86, RZ, RZ, R96 ;  /* 0x000000ffff567224 */ /* 0x002fe400078e0060 */
[----:B------:R-:W-:Y:S02]  /*2ae0*/  IMAD.MOV.U32 R87, RZ, RZ, R97 ;  /* 0x000000ffff577224 */ /* 0x000fe400078e0061 */
[----:B------:R-:W-:Y:S01]  /*2af0*/  IMAD.WIDE R94, R59, 0x2, R92 ;  /* 0x000000023b5e7825 */ /* 0x000fe200078e025c */
[----:B------:R-:W-:-:S03]  /*2b00*/  PRMT R115, RZ, 0x7610, R115 ;  /* 0x00007610ff737816 */ /* 0x000fc60000000073 */
[C---:B------:R-:W-:Y:S01]  /*2b10*/  IMAD.WIDE R96, R59.reuse, 0x2, R86 ;  /* 0x000000023b607825 */ /* 0x040fe200078e0256 */
[----:B------:R0:W4:Y:S04]  /*2b20*/  @!P0 LDG.E.U16 R120, desc[UR24][R94.64] ;  /* 0x000000185e788981 */ /* 0x000128000c1e1500 */
[----:B------:R1:W4:Y:S01]  /*2b30*/  @!P0 LDG.E.U16 R115, desc[UR24][R96.64] ;  /* 0x0000001860738981 */ /* 0x000322000c1e1500 */
[----:B0-----:R-:W-:Y:S02]  /*2b40*/  IMAD.MOV.U32 R94, RZ, RZ, R139 ;  /* 0x000000ffff5e7224 */ /* 0x001fe400078e008b */
[----:B------:R-:W-:Y:S01]  /*2b50*/  IMAD.MOV.U32 R95, RZ, RZ, R141 ;  /* 0x000000ffff5f7224 */ /* 0x000fe200078e008d */
[----:B------:R-:W-:Y:S01]  /*2b60*/  PRMT R139, RZ, 0x7610, R139 ;  /* 0x00007610ff8b7816 */ /* 0x000fe2000000008b */
[----:B-1----:R-:W-:Y:S01]  /*2b70*/  IMAD.WIDE R96, R59, 0x2, R94 ;  /* 0x000000023b607825 */ /* 0x002fe200078e025e */
[----:B------:R-:W-:-:S04]  /*2b80*/  PRMT R141, RZ, 0x7610, R141 ;  /* 0x00007610ff8d7816 */ /* 0x000fc8000000008d */
[----:B------:R0:W4:Y:S02]  /*2b90*/  @!P0 LDG.E.U16 R139, desc[UR24][R96.64] ;  /* 0x00000018608b8981 */ /* 0x000124000c1e1500 */
[----:B0-----:R-:W-:Y:S02]  /*2ba0*/  IMAD.MOV.U32 R96, RZ, RZ, R98 ;  /* 0x000000ffff607224 */ /* 0x001fe400078e0062 */
[----:B------:R-:W-:Y:S02]  /*2bb0*/  IMAD.MOV.U32 R97, RZ, RZ, R99 ;  /* 0x000000ffff617224 */ /* 0x000fe400078e0063 */
[----:B------:R-:W-:Y:S01]  /*2bc0*/  IMAD.WIDE R98, R59, 0x2, R96 ;  /* 0x000000023b627825 */ /* 0x000fe200078e0260 */
        /* <DEDUP_REMOVED lines=24> */
[----:B------:R-:W-:-:S05]  /*2d50*/  IMAD.WIDE R108, R59, 0x2, R106 ;  /* 0x000000023b6c7825 */ /* 0x000fca00078e026a */
[----:B------:R-:W4:Y:S04]  /*2d60*/  @!P0 LDG.E.U16 R151, desc[UR24][R108.64] ;  /* 0x000000186c978981 */ /* 0x000f28000c1e1500 */
[----:B--2---:R-:W-:Y:S04]  /*2d70*/  STS.U16 [R19+UR12], R110 ;  /* 0x0000006e13007988 */ /* 0x004fe8000800040c */
[----:B---3--:R-:W-:Y:S04]  /*2d80*/  STS.U16 [R19+UR12+0x400], R40 ;  /* 0x0004002813007988 */ /* 0x008fe8000800040c */
[----:B-----5:R-:W-:Y:S04]  /*2d90*/  STS.U16 [R19+UR12+0x800], R137 ;  /* 0x0008008913007988 */ /* 0x020fe8000800040c */
[----:B----4-:R-:W-:Y:S04]  /*2da0*/  STS.U16 [R19+UR12+0xc00], R135 ;  /* 0x000c008713007988 */ /* 0x010fe8000800040c */
[----:B------:R-:W-:Y:S04]  /*2db0*/  STS.U16 [R19+UR12+0x1000], R164 ;  /* 0x001000a413007988 */ /* 0x000fe8000800040c */
        /* <DEDUP_REMOVED lines=29> */
[----:B------:R-:W-:Y:S01]  /*2f90*/  STS.U16 [R19+UR12+0x2800], R120 ;  /* 0x0028007813007988 */ /* 0x000fe2000800040c */
[----:B------:R-:W-:Y:S01]  /*2fa0*/  UMOV UR4, UR13 ;  /* 0x0000000d00047c82 */ /* 0x000fe20008000000 */
[----:B------:R-:W-:Y:S01]  /*2fb0*/  UMOV UR5, 0x40000040 ;  /* 0x4000004000057882 */ /* 0x000fe20000000000 */
[----:B------:R-:W-:Y:S01]  /*2fc0*/  UMOV UR7, 0x40000040 ;  /* 0x4000004000077882 */ /* 0x000fe20000000000 */
[----:B------:R-:W-:Y:S04]  /*2fd0*/  STS.U16 [R19+UR12+0x2c00], R145 ;  /* 0x002c009113007988 */ /* 0x000fe8000800040c */
[----:B------:R-:W-:Y:S04]  /*2fe0*/  STS.U16 [R57+UR12+0x2100], R118 ;  /* 0x0021007639007988 */ /* 0x000fe8000800040c */
[----:B------:R-:W-:Y:S04]  /*2ff0*/  STS.U16 [R57+UR12+0x2500], R116 ;  /* 0x0025007439007988 */ /* 0x000fe8000800040c */
[----:B------:R-:W-:Y:S04]  /*3000*/  STS.U16 [R57+UR12+0x2900], R139 ;  /* 0x0029008b39007988 */ /* 0x000fe8000800040c */
[----:B------:R-:W-:Y:S04]  /*3010*/  STS.U16 [R57+UR12+0x2d00], R147 ;  /* 0x002d009339007988 */ /* 0x000fe8000800040c */
[----:B------:R-:W-:Y:S04]  /*3020*/  STS.U16 [R56+UR12+0x2200], R117 ;  /* 0x0022007538007988 */ /* 0x000fe8000800040c */
[----:B------:R-:W-:Y:S04]  /*3030*/  STS.U16 [R56+UR12+0x2600], R115 ;  /* 0x0026007338007988 */ /* 0x000fe8000800040c */
[----:B------:R0:W-:Y:S04]  /*3040*/  STS.U16 [R56+UR12+0x2a00], R141 ;  /* 0x002a008d38007988 */ /* 0x0001e8000800040c */
[----:B------:R-:W-:Y:S04]  /*3050*/  STS.U16 [R56+UR12+0x2e00], R149 ;  /* 0x002e009538007988 */ /* 0x000fe8000800040c */
[----:B------:R-:W-:Y:S04]  /*3060*/  STS.U16 [R55+UR12+0x2300], R114 ;  /* 0x0023007237007988 */ /* 0x000fe8000800040c */
[----:B------:R-:W-:Y:S04]  /*3070*/  STS.U16 [R55+UR12+0x2700], R112 ;  /* 0x0027007037007988 */ /* 0x000fe8000800040c */
[----:B------:R1:W-:Y:S04]  /*3080*/  STS.U16 [R55+UR12+0x2b00], R143 ;  /* 0x002b008f37007988 */ /* 0x0003e8000800040c */
[----:B------:R2:W-:Y:S01]  /*3090*/  STS.U16 [R55+UR12+0x2f00], R151 ;  /* 0x002f009737007988 */ /* 0x0005e2000800040c */
[----:B------:R3:W-:Y:S06]  /*30a0*/  MEMBAR.ALL.CTA ;  /* 0x0000000000007992 */ /* 0x0007ec0000008000 */
[----:B---3--:R-:W3:Y:S02]  /*30b0*/  FENCE.VIEW.ASYNC.S ;  /* 0x00000000000073c6 */ /* 0x008ee40000000000 */
[----:B---3--:R-:W-:Y:S06]  /*30c0*/  BAR.SYNC.DEFER_BLOCKING 0x0 ;  /* 0x0000000000007b1d */ /* 0x008fec0000010000 */
[----:B------:R-:W-:-:S06]  /*30d0*/  WARPGROUP.ARRIVE ;  /* 0x00000000000079c5 */ /* 0x000fcc0000000000 */
[----:B------:R-:W-:Y:S04]  /*30e0*/  HGMMA.64x32x16.F32 R24, gdesc[UR4].tnspA, R24 ;  /* 0x20600000041879f0 */ /* 0x000fe80008700818 */
[----:B------:R-:W-:Y:S04]  /*30f0*/  HGMMA.64x32x16.F32 R24, gdesc[UR8].tnspA, R24 ;  /* 0x20600000081879f0 */ /* 0x000fe80008700818 */
[----:B------:R-:W-:Y:S01]  /*3100*/  HGMMA.64x32x16.F32 R24, gdesc[UR16].tnspA, R24 ;  /* 0x20600000101879f0 */ /* 0x000fe20008700818 */
[----:B------:R-:W-:-:S05]  /*3110*/  VIADD R52, R52, 0xffffffff ;  /* 0xffffffff34347836 */ /* 0x000fca0000000000 */
[----:B------:R-:W-:Y:S01]  /*3120*/  ISETP.NE.U32.AND P0, PT, R52, RZ, PT ;  /* 0x000000ff3400720c */ /* 0x000fe20003f05070 */
[----:B------:R-:W-:Y:S01]  /*3130*/  HGMMA.64x32x16.F32 R24, gdesc[UR20].tnspA, R24, gsb0 ;  /* 0x20600000141879f0 */ /* 0x000fe20008000818 */
[----:B------:R-:W-:Y:S01]  /*3140*/  IMAD.WIDE R108, R58, 0x2, R106 ;  /* 0x000000023a6c7825 */ /* 0x000fe200078e026a */
[----:B------:R-:W-:-:S03]  /*3150*/  UIADD3 UR14, UR14, -0x40, URZ ;  /* 0xffffffc00e0e7890 */ /* 0x000fc6000fffe03f */
[----:B------:R-:W-:-:S04]  /*3160*/  IMAD.WIDE R106, R58, 0x2, R104 ;  /* 0x000000023a6a7825 */ /* 0x000fc800078e0268 */
[----:B------:R-:W-:-:S04]  /*3170*/  IMAD.WIDE R104, R58, 0x2, R102 ;  /* 0x000000023a687825 */ /* 0x000fc800078e0266 */
[----:B0-----:R-:W-:-:S04]  /*3180*/  IMAD.WIDE R140, R58, 0x2, R94 ;  /* 0x000000023a8c7825 */ /* 0x001fc800078e025e */
[----:B-1----:R-:W-:-:S04]  /*3190*/  IMAD.WIDE R142, R58, 0x2, R90 ;  /* 0x000000023a8e7825 */ /* 0x002fc800078e025a */
[----:B------:R-:W-:-:S04]  /*31a0*/  IMAD.WIDE R120, R58, 0x2, R76 ;  /* 0x000000023a787825 */ /* 0x000fc800078e024c */
[----:B------:R-:W-:-:S04]  /*31b0*/  IMAD.WIDE R102, R58, 0x2, R100 ;  /* 0x000000023a667825 */ /* 0x000fc800078e0264 */
[----:B------:R-:W-:-:S04]  /*31c0*/  IMAD.WIDE R100, R58, 0x2, R98 ;  /* 0x000000023a647825 */ /* 0x000fc800078e0262 */
[----:B------:R-:W-:-:S04]  /*31d0*/  IMAD.WIDE R98, R58, 0x2, R96 ;  /* 0x000000023a627825 */ /* 0x000fc800078e0260 */
[----:B------:R-:W-:-:S04]  /*31e0*/  IMAD.WIDE R94, R58, 0x2, R92 ;  /* 0x000000023a5e7825 */ /* 0x000fc800078e025c */
[----:B------:R-:W-:Y:S02]  /*31f0*/  IMAD.MOV.U32 R139, RZ, RZ, R140 ;  /* 0x000000ffff8b7224 */ /* 0x000fe400078e008c */
[----:B------:R-:W-:-:S04]  /*3200*/  IMAD.WIDE R96, R58, 0x2, R86 ;  /* 0x000000023a607825 */ /* 0x000fc800078e0256 */
[----:B------:R-:W-:Y:S02]  /*3210*/  IMAD.MOV.U32 R112, RZ, RZ, R142 ;  /* 0x000000ffff707224 */ /* 0x000fe400078e008e */
[----:B------:R-:W-:-:S04]  /*3220*/  IMAD.WIDE R90, R58, 0x2, R88 ;  /* 0x000000023a5a7825 */ /* 0x000fc800078e0258 */
[----:B------:R-:W-:-:S04]  /*3230*/  IMAD.WIDE R116, R58, 0x2, R80 ;  /* 0x000000023a747825 */ /* 0x000fc800078e0250 */
[----:B------:R-:W-:Y:S01]  /*3240*/  IMAD.WIDE R114, R58, 0x2, R82 ;  /* 0x000000023a727825 */ /* 0x000fe200078e0252 */
[----:B------:R-:W-:-:S03]  /*3250*/  WARPGROUP.DEPBAR.LE gsb0, 0x0 ;  /* 0x00008000000079c5 */ /* 0x000fc60000010000 */
[----:B------:R-:W-:-:S04]  /*3260*/  IMAD.WIDE R92, R58, 0x2, R84 ;  /* 0x000000023a5c7825 */ /* 0x000fc800078e0254 */
[----:B------:R-:W-:-:S04]  /*3270*/  IMAD.WIDE R118, R58, 0x2, R78 ;  /* 0x000000023a767825 */ /* 0x000fc800078e024e */
[----:B------:R-:W-:-:S04]  /*3280*/  IMAD.WIDE R74, R60, 0x2, R74 ;  /* 0x000000023c4a7825 */ /* 0x000fc800078e024a */
[----:B------:R-:W-:Y:S01]  /*3290*/  IMAD.MOV.U32 R145, RZ, RZ, R121 ;  /* 0x000000ffff917224 */ /* 0x000fe200078e0079 */
[----:B--2---:R-:W-:Y:S06]  /*32a0*/  @P0 BRA `(.L_x_1) ;  /* 0xffffffe800e00947 */ /* 0x004fec000383ffff */
[----:B------:R-:W-:Y:S02]  /*32b0*/  F2FP.F16.F32.PACK_AB R35, R39, R35 ;  /* 0x000000232723723e */ /* 0x000fe400000000ff */
[----:B------:R-:W-:Y:S02]  /*32c0*/  F2FP.F16.F32.PACK_AB R34, R38, R34 ;  /* 0x000000222622723e */ /* 0x000fe400000000ff */
[----:B------:R-:W-:Y:S02]  /*32d0*/  F2FP.F16.F32.PACK_AB R33, R37, R33 ;  /* 0x000000212521723e */ /* 0x000fe400000000ff */
[----:B------:R-:W-:Y:S02]  /*32e0*/  F2FP.F16.F32.PACK_AB R32, R36, R32 ;  /* 0x000000202420723e */ /* 0x000fe400000000ff */
[----:B------:R-:W-:Y:S02]  /*32f0*/  F2FP.F16.F32.PACK_AB R27, R31, R27 ;  /* 0x0000001b1f1b723e */ /* 0x000fe400000000ff */
[----:B------:R-:W-:-:S02]  /*3300*/  F2FP.F16.F32.PACK_AB R26, R30, R26 ;  /* 0x0000001a1e1a723e */ /* 0x000fc400000000ff */
[----:B------:R-:W-:Y:S02]  /*3310*/  F2FP.F16.F32.PACK_AB R25, R29, R25 ;  /* 0x000000191d19723e */ /* 0x000fe400000000ff */
[----:B------:R-:W-:-:S07]  /*3320*/  F2FP.F16.F32.PACK_AB R24, R28, R24 ;  /* 0x000000181c18723e */ /* 0x000fce00000000ff */
.L_x_0:
[----:B------:R-:W-:Y:S01]  /*3330*/  BAR.SYNC.DEFER_BLOCKING 0x0 ;  /* 0x0000000000007b1d */ /* 0x000fe20000010000 */
[C---:B------:R-:W-:Y:S02]  /*3340*/  IMAD.SHL.U32 R21, R0.reuse, 0x80, RZ ;  /* 0x0000008000157824 */ /* 0x040fe400078e00ff */
[C---:B------:R-:W-:Y:S02]  /*3350*/  IMAD.SHL.U32 R19, R0.reuse, 0x10, RZ ;  /* 0x0000001000137824 */ /* 0x040fe400078e00ff */
[----:B------:R-:W-:Y:S01]  /*3360*/  IMAD.SHL.U32 R20, R0, 0x8, RZ ;  /* 0x0000000800147824 */ /* 0x000fe200078e00ff */
[----:B------:R-:W-:Y:S02]  /*3370*/  LOP3.LUT R21, R21, 0x400, RZ, 0xc0, !PT ;  /* 0x0000040015157812 */ /* 0x000fe400078ec0ff */
[----:B------:R-:W0:Y:S01]  /*3380*/  LDC R39, c[0x0][0x248] ;  /* 0x00009200ff277b82 */ /* 0x000e220000000800 */
[----:B------:R-:W-:Y:S01]  /*3390*/  LOP3.LUT R0, R19, 0x70, RZ, 0xc0, !PT ;  /* 0x0000007013007812 */ /* 0x000fe200078ec0ff */
[----:B------:R-:W-:Y:S01]  /*33a0*/  ULDC UR4, c[0x0][0x244] ;  /* 0x0000910000047ab9 */ /* 0x000fe20000000800 */
[----:B------:R-:W-:Y:S01]  /*33b0*/  LOP3.LUT R20, R20, 0x380, RZ, 0xc0, !PT ;  /* 0x0000038014147812 */ /* 0x000fe200078ec0ff */
[----:B------:R-:W-:Y:S01]  /*33c0*/  ULDC.64 UR6, c[0x0][0x228] ;  /* 0x00008a0000067ab9 */ /* 0x000fe20000000a00 */
[----:B------:R-:W-:Y:S01]  /*33d0*/  IADD3 R21, R21, UR12, R0 ;  /* 0x0000000c15157c10 */ /* 0x000fe2000fffe000 */
[C---:B------:R-:W-:Y:S01]  /*33e0*/  IMAD R0, R18.reuse, UR4, RZ ;  /* 0x0000000412007c24 */ /* 0x040fe2000f8e02ff */
[----:B------:R-:W-:Y:S01]  /*33f0*/  LOP3.LUT R29, R19, 0x7f0, RZ, 0xc0, !PT ;  /* 0x000007f0131d7812 */ /* 0x000fe200078ec0ff */
[----:B------:R-:W-:Y:S01]  /*3400*/  ULDC.64 UR4, c[0x0][0x220] ;  /* 0x0000880000047ab9 */ /* 0x000fe20000000a00 */
[----:B------:R-:W-:Y:S01]  /*3410*/  ISETP.GE.AND P0, PT, R18, UR6, PT ;  /* 0x0000000612007c0c */ /* 0x000fe2000bf06270 */
[----:B------:R-:W-:Y:S01]  /*3420*/  IMAD.IADD R28, R20, 0x1, R21 ;  /* 0x00000001141c7824 */ /* 0x000fe200078e0215 */
[----:B------:R-:W-:-:S02]  /*3430*/  LEA R31, P1, R0, UR4, 0x1 ;  /* 0x00000004001f7c11 */ /* 0x000fc4000f8208ff */
[----:B------:R-:W-:Y:S02]  /*3440*/  ISETP.LT.AND P5, PT, R2, UR7, !P0 ;  /* 0x0000000702007c0c */ /* 0x000fe4000c7a1270 */
[----:B------:R-:W-:Y:S01]  /*3450*/  LEA.HI.X.SX32 R37, R0, UR5, 0x1, P1 ;  /* 0x0000000500257c11 */ /* 0x000fe200088f0eff */
[----:B------:R1:W-:Y:S01]  /*3460*/  STSM.16.M88.4 [R28], R24 ;  /* 0x000000181c007844 */ /* 0x0003e20000000200 */
[----:B------:R-:W-:Y:S01]  /*3470*/  BAR.SYNC.DEFER_BLOCKING 0x0 ;  /* 0x0000000000007b1d */ /* 0x000fe20000010000 */
[----:B------:R-:W-:Y:S01]  /*3480*/  ISETP.LT.AND P3, PT, R3, UR7, !P0 ;  /* 0x0000000703007c0c */ /* 0x000fe2000c761270 */
[----:B0-----:R-:W-:Y:S01]  /*3490*/  IMAD R18, R2, R39, RZ ;  /* 0x0000002702127224 */ /* 0x001fe200078e02ff */
[----:B------:R-:W-:Y:S02]  /*34a0*/  ISETP.LT.AND P4, PT, R4, UR7, !P0 ;  /* 0x0000000704007c0c */ /* 0x000fe4000c781270 */
[----:B------:R-:W-:Y:S01]  /*34b0*/  ISETP.LT.AND P1, PT, R5, UR7, !P0 ;  /* 0x0000000705007c0c */ /* 0x000fe2000c721270 */
[----:B------:R-:W-:Y:S01]  /*34c0*/  IMAD R0, R39, 0x2, R18 ;  /* 0x0000000227007824 */ /* 0x000fe200078e0212 */
[----:B------:R-:W-:-:S02]  /*34d0*/  LEA R2, P6, R18, R31, 0x1 ;  /* 0x0000001f12027211 */ /* 0x000fc400078c08ff */
[----:B------:R-:W-:Y:S01]  /*34e0*/  ISETP.LT.AND P2, PT, R6, UR7, !P0 ;  /* 0x0000000706007c0c */ /* 0x000fe2000c741270 */
[----:B------:R-:W-:Y:S01]  /*34f0*/  IMAD R4, R39, 0x2, R0 ;  /* 0x0000000227047824 */ /* 0x000fe200078e0200 */
[----:B------:R-:W-:Y:S02]  /*3500*/  LEA.HI.X.SX32 R3, R18, R37, 0x1, P6 ;  /* 0x0000002512037211 */ /* 0x000fe400030f0eff */
[----:B------:R-:W-:-:S04]  /*3510*/  LEA R18, P6, R0, R31, 0x1 ;  /* 0x0000001f00127211 */ /* 0x000fc800078c08ff */
[----:B------:R-:W-:Y:S01]  /*3520*/  LEA.HI.X.SX32 R19, R0, R37, 0x1, P6 ;  /* 0x0000002500137211 */ /* 0x000fe200030f0eff */
[----:B------:R-:W-:Y:S01]  /*3530*/  IMAD R0, R39, 0x2, R4 ;  /* 0x0000000227007824 */ /* 0x000fe200078e0204 */
[C---:B-1----:R-:W-:Y:S01]  /*3540*/  LEA R24, P6, R4.reuse, R31, 0x1 ;  /* 0x0000001f04187211 */ /* 0x042fe200078c08ff */
[----:B------:R-:W0:Y:S03]  /*3550*/  LDS.128 R20, [R29+UR12] ;  /* 0x0000000c1d147984 */ /* 0x000e260008000c00 */
[----:B------:R-:W-:Y:S01]  /*3560*/  LEA.HI.X.SX32 R25, R4, R37, 0x1, P6 ;  /* 0x0000002504197211 */ /* 0x000fe200030f0eff */
[----:B------:R-:W-:Y:S01]  /*3570*/  BAR.SYNC.DEFER_BLOCKING 0x0 ;  /* 0x0000000000007b1d */ /* 0x000fe20000010000 */
[----:B------:R-:W-:-:S04]  /*3580*/  LEA R26, P6, R0, R31, 0x1 ;  /* 0x0000001f001a7211 */ /* 0x000fc800078c08ff */
[----:B------:R-:W-:Y:S01]  /*3590*/  LEA.HI.X.SX32 R27, R0, R37, 0x1, P6 ;  /* 0x00000025001b7211 */ /* 0x000fe200030f0eff */
[----:B------:R-:W-:Y:S02]  /*35a0*/  STSM.16.M88.4 [R28], R32 ;  /* 0x000000201c007844 */ /* 0x000fe40000000200 */
[----:B------:R-:W-:Y:S06]  /*35b0*/  BAR.SYNC.DEFER_BLOCKING 0x0 ;  /* 0x0000000000007b1d */ /* 0x000fec0000010000 */
[----:B0-----:R0:W-:Y:S01]  /*35c0*/  @P5 STG.E.U16 desc[UR24][R2.64], R20 ;  /* 0x0000001402005986 */ /* 0x0011e2000c101518 */
[----:B------:R-:W-:-:S03]  /*35d0*/  ISETP.LT.AND P5, PT, R7, UR7, !P0 ;  /* 0x0000000707007c0c */ /* 0x000fc6000c7a1270 */
[----:B------:R1:W-:Y:S01]  /*35e0*/  @P3 STG.E.U16 desc[UR24][R18.64], R21 ;  /* 0x0000001512003986 */ /* 0x0003e2000c101518 */
[----:B------:R-:W-:Y:S01]  /*35f0*/  ISETP.LT.AND P3, PT, R8, UR7, !P0 ;  /* 0x0000000708007c0c */ /* 0x000fe2000c761270 */
[C---:B------:R-:W-:Y:S02]  /*3600*/  IMAD R8, R39.reuse, 0x2, R0 ;  /* 0x0000000227087824 */ /* 0x040fe400078e0200 */
[----:B------:R-:W2:Y:S02]  /*3610*/  LDS.128 R4, [R29+UR12] ;  /* 0x0000000c1d047984 */ /* 0x000ea40008000c00 */
[C---:B------:R-:W-:Y:S01]  /*3620*/  IMAD R0, R39.reuse, 0x2, R8 ;  /* 0x0000000227007824 */ /* 0x040fe200078e0208 */
[----:B0-----:R-:W-:Y:S01]  /*3630*/  LEA R2, P6, R8, R31, 0x1 ;  /* 0x0000001f08027211 */ /* 0x001fe200078c08ff */
[----:B------:R-:W-:Y:S01]  /*3640*/  @P4 STG.E.U16 desc[UR24][R24.64], R22 ;  /* 0x0000001618004986 */ /* 0x000fe2000c101518 */
[----:B------:R-:W-:Y:S02]  /*3650*/  PRMT R20, R20, 0x7632, R20 ;  /* 0x0000763214147816 */ /* 0x000fe40000000014 */
[----:B------:R-:W-:Y:S01]  /*3660*/  LEA.HI.X.SX32 R3, R8, R37, 0x1, P6 ;  /* 0x0000002508037211 */ /* 0x000fe200030f0eff */
[----:B-1----:R-:W-:Y:S01]  /*3670*/  IMAD R18, R39, 0x2, R0 ;  /* 0x0000000227127824 */ /* 0x002fe200078e0200 */
[----:B------:R-:W-:Y:S01]  /*3680*/  LEA R8, P6, R0, R31, 0x1 ;  /* 0x0000001f00087211 */ /* 0x000fe200078c08ff */
[----:B------:R-:W-:Y:S01]  /*3690*/  @P1 STG.E.U16 desc[UR24][R26.64], R23 ;  /* 0x000000171a001986 */ /* 0x000fe2000c101518 */
[----:B------:R-:W-:-:S02]  /*36a0*/  ISETP.LT.AND P4, PT, R9, UR7, !P0 ;  /* 0x0000000709007c0c */ /* 0x000fc4000c781270 */
[----:B------:R-:W-:Y:S01]  /*36b0*/  ISETP.LT.AND P1, PT, R10, UR7, !P0 ;  /* 0x000000070a007c0c */ /* 0x000fe2000c721270 */
[----:B------:R0:W-:Y:S01]  /*36c0*/  @P2 STG.E.U16 desc[UR24][R2.64], R20 ;  /* 0x0000001402002986 */ /* 0x0001e2000c101518 */
[----:B------:R-:W-:Y:S01]  /*36d0*/  LEA.HI.X.SX32 R9, R0, R37, 0x1, P6 ;  /* 0x0000002500097211 */ /* 0x000fe200030f0eff */
[----:B------:R-:W-:Y:S01]  /*36e0*/  IMAD R0, R39, 0x2, R18 ;  /* 0x0000000227007824 */ /* 0x000fe200078e0212 */
[C---:B------:R-:W-:Y:S02]  /*36f0*/  LEA R10, P6, R18.reuse, R31, 0x1 ;  /* 0x0000001f120a7211 */ /* 0x040fe400078c08ff */
[----:B------:R-:W-:Y:S02]  /*3700*/  ISETP.LT.AND P2, PT, R11, UR7, !P0 ;  /* 0x000000070b007c0c */ /* 0x000fe4000c741270 */
[----:B------:R-:W-:Y:S02]  /*3710*/  LEA.HI.X.SX32 R11, R18, R37, 0x1, P6 ;  /* 0x00000025120b7211 */ /* 0x000fe400030f0eff */
[----:B------:R-:W-:-:S02]  /*3720*/  LEA R18, P6, R0, R31, 0x1 ;  /* 0x0000001f00127211 */ /* 0x000fc400078c08ff */
[----:B------:R-:W-:Y:S01]  /*3730*/  PRMT R21, R21, 0x7632, R21 ;  /* 0x0000763215157816 */ /* 0x000fe20000000015 */
[C---:B0-----:R-:W-:Y:S01]  /*3740*/  IMAD R3, R39.reuse, 0x2, R0 ;  /* 0x0000000227037824 */ /* 0x041fe200078e0200 */
[----:B------:R-:W-:Y:S02]  /*3750*/  LEA.HI.X.SX32 R19, R0, R37, 0x1, P6 ;  /* 0x0000002500137211 */ /* 0x000fe400030f0eff */
[----:B------:R-:W-:Y:S01]  /*3760*/  PRMT R22, R22, 0x7632, R22 ;  /* 0x0000763216167816 */ /* 0x000fe20000000016 */
[C---:B------:R-:W-:Y:S01]  /*3770*/  IMAD R0, R39.reuse, 0x2, R3 ;  /* 0x0000000227007824 */ /* 0x040fe200078e0203 */
[----:B------:R0:W-:Y:S01]  /*3780*/  @P5 STG.E.U16 desc[UR24][R8.64], R21 ;  /* 0x0000001508005986 */ /* 0x0001e2000c101518 */
[----:B------:R-:W-:Y:S02]  /*3790*/  ISETP.LT.AND P5, PT, R12, UR7, !P0 ;  /* 0x000000070c007c0c */ /* 0x000fe4000c7a1270 */
[----:B------:R-:W-:Y:S01]  /*37a0*/  IMAD R20, R39, 0x2, R0 ;  /* 0x0000000227147824 */ /* 0x000fe200078e0200 */
[----:B------:R1:W-:Y:S01]  /*37b0*/  @P3 STG.E.U16 desc[UR24][R10.64], R22 ;  /* 0x000000160a003986 */ /* 0x0003e2000c101518 */
[----:B------:R-:W-:-:S04]  /*37c0*/  LEA R2, P3, R3, R31, 0x1 ;  /* 0x0000001f03027211 */ /* 0x000fc800078608ff */
[----:B------:R-:W-:Y:S02]  /*37d0*/  LEA.HI.X.SX32 R3, R3, R37, 0x1, P3 ;  /* 0x0000002503037211 */ /* 0x000fe400018f0eff */
[----:B------:R-:W-:Y:S02]  /*37e0*/  ISETP.LT.AND P3, PT, R14, UR7, !P0 ;  /* 0x000000070e007c0c */ /* 0x000fe4000c761270 */
[----:B0-----:R-:W-:Y:S02]  /*37f0*/  PRMT R9, R23, 0x7632, R9 ;  /* 0x0000763217097816 */ /* 0x001fe40000000009 */
[----:B------:R-:W-:-:S03]  /*3800*/  LEA R8, P6, R0, R31, 0x1 ;  /* 0x0000001f00087211 */ /* 0x000fc600078c08ff */
[----:B------:R0:W-:Y:S01]  /*3810*/  @P4 STG.E.U16 desc[UR24][R18.64], R9 ;  /* 0x0000000912004986 */ /* 0x0001e2000c101518 */
[----:B------:R-:W-:-:S03]  /*3820*/  ISETP.LT.AND P4, PT, R13, UR7, !P0 ;  /* 0x000000070d007c0c */ /* 0x000fc6000c781270 */
[----:B--2---:R2:W-:Y:S01]  /*3830*/  @P1 STG.E.U16 desc[UR24][R2.64], R4 ;  /* 0x0000000402001986 */ /* 0x0045e2000c101518 */
[----:B-1----:R-:W-:-:S04]  /*3840*/  LEA R10, P1, R20, R31, 0x1 ;  /* 0x0000001f140a7211 */ /* 0x002fc800078208ff */
[-C--:B------:R-:W-:Y:S02]  /*3850*/  LEA.HI.X.SX32 R11, R20, R37.reuse, 0x1, P1 ;  /* 0x00000025140b7211 */ /* 0x080fe400008f0eff */
[----:B0-----:R-:W-:Y:S01]  /*3860*/  LEA.HI.X.SX32 R9, R0, R37, 0x1, P6 ;  /* 0x0000002500097211 */ /* 0x001fe200030f0eff */
[----:B------:R-:W-:Y:S01]  /*3870*/  IMAD R0, R39, 0x2, R20 ;  /* 0x0000000227007824 */ /* 0x000fe200078e0214 */
[----:B--2---:R-:W-:-:S03]  /*3880*/  PRMT R4, R4, 0x7632, R4 ;  /* 0x0000763204047816 */ /* 0x004fc60000000004 */
[C---:B------:R-:W-:Y:S01]  /*3890*/  IMAD R14, R39.reuse, 0x2, R0 ;  /* 0x00000002270e7824 */ /* 0x040fe200078e0200 */
[----:B------:R0:W-:Y:S01]  /*38a0*/  @P2 STG.E.U16 desc[UR24][R8.64], R5 ;  /* 0x0000000508002986 */ /* 0x0001e2000c101518 */
[-C--:B------:R-:W-:Y:S02]  /*38b0*/  LEA R12, P2, R0, R31.reuse, 0x1 ;  /* 0x0000001f000c7211 */ /* 0x080fe400078408ff */
[C---:B------:R-:W-:Y:S01]  /*38c0*/  IMAD R21, R39.reuse, 0x2, R14 ;  /* 0x0000000227157824 */ /* 0x040fe200078e020e */
[----:B------:R-:W-:Y:S01]  /*38d0*/  LEA R18, P6, R14, R31, 0x1 ;  /* 0x0000001f0e127211 */ /* 0x000fe200078c08ff */
[----:B------:R1:W-:Y:S01]  /*38e0*/  @P5 STG.E.U16 desc[UR24][R10.64], R6 ;  /* 0x000000060a005986 */ /* 0x0003e2000c101518 */
[-C--:B------:R-:W-:Y:S01]  /*38f0*/  LEA.HI.X.SX32 R13, R0, R37.reuse, 0x1, P2 ;  /* 0x00000025000d7211 */ /* 0x080fe200010f0eff */
[----:B------:R-:W-:Y:S01]  /*3900*/  IMAD R20, R39, 0x2, R21 ;  /* 0x0000000227147824 */ /* 0x000fe200078e0215 */
[----:B------:R-:W-:Y:S02]  /*3910*/  LEA.HI.X.SX32 R19, R14, R37, 0x1, P6 ;  /* 0x000000250e137211 */ /* 0x000fe400030f0eff */
[-C--:B------:R-:W-:Y:S01]  /*3920*/  LEA R2, P6, R21, R31.reuse, 0x1 ;  /* 0x0000001f15027211 */ /* 0x080fe200078c08ff */
[----:B------:R-:W-:Y:S01]  /*3930*/  IMAD R0, R39, 0x2, R20 ;  /* 0x0000000227007824 */ /* 0x000fe200078e0214 */
[----:B0-----:R-:W-:Y:S01]  /*3940*/  LEA R8, P1, R20, R31, 0x1 ;  /* 0x0000001f14087211 */ /* 0x001fe200078208ff */
[----:B------:R1:W-:Y:S01]  /*3950*/  @P4 STG.E.U16 desc[UR24][R12.64], R7 ;  /* 0x000000070c004986 */ /* 0x0003e2000c101518 */
[----:B------:R-:W-:-:S02]  /*3960*/  ISETP.LT.AND P2, PT, R15, UR7, !P0 ;  /* 0x000000070f007c0c */ /* 0x000fc4000c741270 */
[-C--:B------:R-:W-:Y:S01]  /*3970*/  LEA.HI.X.SX32 R9, R20, R37.reuse, 0x1, P1 ;  /* 0x0000002514097211 */ /* 0x080fe200008f0eff */
[----:B------:R1:W-:Y:S01]  /*3980*/  @P3 STG.E.U16 desc[UR24][R18.64], R4 ;  /* 0x0000000412003986 */ /* 0x0003e2000c101518 */
[----:B------:R-:W-:Y:S02]  /*3990*/  ISETP.LT.AND P1, PT, R16, UR7, !P0 ;  /* 0x0000000710007c0c */ /* 0x000fe4000c721270 */
[----:B------:R-:W-:Y:S02]  /*39a0*/  ISETP.LT.AND P0, PT, R17, UR7, !P0 ;  /* 0x0000000711007c0c */ /* 0x000fe4000c701270 */
[----:B------:R-:W-:Y:S02]  /*39b0*/  LEA.HI.X.SX32 R3, R21, R37, 0x1, P6 ;  /* 0x0000002515037211 */ /* 0x000fe400030f0eff */
[----:B------:R-:W-:Y:S02]  /*39c0*/  LEA R14, P6, R0, R31, 0x1 ;  /* 0x0000001f000e7211 */ /* 0x000fe400078c08ff */
[----:B------:R-:W-:-:S02]  /*39d0*/  PRMT R5, R5, 0x7632, R5 ;  /* 0x0000763205057816 */ /* 0x000fc40000000005 */
[----:B------:R-:W-:Y:S02]  /*39e0*/  LEA.HI.X.SX32 R15, R0, R37, 0x1, P6 ;  /* 0x00000025000f7211 */ /* 0x000fe400030f0eff */
[----:B------:R-:W-:Y:S01]  /*39f0*/  PRMT R0, R6, 0x7632, R0 ;  /* 0x0000763206007816 */ /* 0x000fe20000000000 */
[----:B------:R1:W-:Y:S04]  /*3a00*/  @P2 STG.E.U16 desc[UR24][R2.64], R5 ;  /* 0x0000000502002986 */ /* 0x0003e8000c101518 */
[----:B------:R1:W-:Y:S01]  /*3a10*/  @P1 STG.E.U16 desc[UR24][R8.64], R0 ;  /* 0x0000000008001986 */ /* 0x0003e2000c101518 */
[----:B------:R-:W-:Y:S05]  /*3a20*/  @!P0 EXIT ;  /* 0x000000000000894d */ /* 0x000fea0003800000 */
[----:B-1----:R-:W-:-:S05]  /*3a30*/  PRMT R7, R7, 0x7632, R7 ;  /* 0x0000763207077816 */ /* 0x002fca0000000007 */
[----:B------:R-:W-:Y:S01]  /*3a40*/  STG.E.U16 desc[UR24][R14.64], R7 ;  /* 0x000000070e007986 */ /* 0x000fe2000c101518 */
[----:B------:R-:W-:Y:S05]  /*3a50*/  EXIT ;  /* 0x000000000000794d */ /* 0x000fea0003800000 */
.L_x_2:
[----:B------:R-:W-:-:S00]  /*3a60*/  BRA `(.L_x_2) ;  /* 0xfffffffc00fc7947 */ /* 0x000fc0000383ffff */
[----:B------:R-:W-:-:S00]  /*3a70*/  NOP ;  /* 0x0000000000007918 */ /* 0x000fc00000000000 */
        /* <DEDUP_REMOVED lines=8> */
.L_x_3:


//--------------------- .nv.shared.matmul_kernel  --------------------------
	.section	.nv.shared.matmul_kernel,"aw",@nobits
	.sectionflags	@""
	.align	16
	.zero		1024


//--------------------- .nv.shared.reserved.0     --------------------------
	.section	.nv.shared.reserved.0,"aw",@nobits
	.weak		__nv_reservedSMEM_offset_0_alias
	.size		__nv_reservedSMEM_offset_0_alias, 0, 0
	.other		__nv_reservedSMEM_offset_0_alias,@"STO_CUDA_RESERVED_SHARED STV_DEFAULT"
__nv_reservedSMEM_offset_0_alias:
	.zero		0


//--------------------- .nv.constant0.matmul_kernel --------------------------
	.section	.nv.constant0.matmul_kernel,"a",@progbits
	.sectionflags	@""
	.align	4
.nv.constant0.matmul_kernel:
	.zero		608


//--------------------- SYMBOLS --------------------------

	.type		.nv.reservedSmem.offset0,@object
	.size		.nv.reservedSmem.offset0,0x4
